//
// Generated by NVIDIA NVVM Compiler
//
// Compiler Build ID: CL-36424714
// Cuda compilation tools, release 13.0, V13.0.88
// Based on NVVM 20.0.0
//

.version 9.0
.target sm_100
.address_size 64

	// .globl	_Z7isValidPiiiPb
.func  (.param .b64 func_retval0) __internal_accurate_pow
(
	.param .b64 __internal_accurate_pow_param_0
)
;

.visible .entry _Z7isValidPiiiPb(
	.param .u64 .ptr .align 1 _Z7isValidPiiiPb_param_0,
	.param .u32 _Z7isValidPiiiPb_param_1,
	.param .u32 _Z7isValidPiiiPb_param_2,
	.param .u64 .ptr .align 1 _Z7isValidPiiiPb_param_3
)
{
	.reg .pred 	%p<78>;
	.reg .b16 	%rs<3>;
	.reg .b32 	%r<215>;
	.reg .b64 	%rd<35>;
	.reg .b64 	%fd<65>;

	ld.param.u64 	%rd3, [_Z7isValidPiiiPb_param_0];
	ld.param.u32 	%r59, [_Z7isValidPiiiPb_param_1];
	ld.param.u32 	%r58, [_Z7isValidPiiiPb_param_2];
	ld.param.u64 	%rd4, [_Z7isValidPiiiPb_param_3];
	cvta.to.global.u64 	%rd1, %rd4;
	mov.u32 	%r60, %ntid.x;
	mov.u32 	%r61, %ctaid.x;
	mov.u32 	%r62, %tid.x;
	mad.lo.s32 	%r1, %r60, %r61, %r62;
	setp.ge.s32 	%p1, %r1, %r59;
	@%p1 bra 	$L__BB0_28;
	cvta.to.global.u64 	%rd2, %rd3;
	setp.lt.s32 	%p2, %r58, 1;
	@%p2 bra 	$L__BB0_27;
	mul.wide.s32 	%rd5, %r1, 4;
	add.s64 	%rd6, %rd2, %rd5;
	ld.global.u32 	%r64, [%rd6];
	cvt.rn.f64.s32 	%fd1, %r64;
	mov.f64 	%fd4, 0d4024000000000000;
	{
	.reg .b32 %temp; 
	mov.b64 	{%temp, %r2}, %fd4;
	}
	and.b32  	%r3, %r58, 3;
	and.b32  	%r4, %r58, 2147483644;
	mov.b32 	%r197, 0;
	mov.u32 	%r214, %r197;
$L__BB0_3:
	setp.lt.u32 	%p3, %r58, 4;
	setp.lt.s32 	%p4, %r2, 0;
	cvt.rn.f64.u32 	%fd5, %r197;
	{
	.reg .b32 %temp; 
	mov.b64 	{%temp, %r67}, %fd5;
	}
	shr.u32 	%r68, %r67, 20;
	and.b32  	%r69, %r68, 2047;
	add.s32 	%r70, %r69, -1012;
	mov.b64 	%rd7, %fd5;
	shl.b64 	%rd8, %rd7, %r70;
	setp.eq.s64 	%p5, %rd8, -9223372036854775808;
	{ // callseq 0, 0
	.param .b64 param0;
	st.param.f64 	[param0], %fd5;
	.param .b64 retval0;
	call.uni (retval0), 
	__internal_accurate_pow, 
	(
	param0
	);
	ld.param.f64 	%fd6, [retval0];
	} // callseq 0
	neg.f64 	%fd8, %fd6;
	selp.f64 	%fd9, %fd8, %fd6, %p5;
	selp.f64 	%fd10, %fd9, %fd6, %p4;
	setp.eq.s32 	%p6, %r197, 0;
	selp.f64 	%fd11, 0d3FF0000000000000, %fd10, %p6;
	div.rn.f64 	%fd12, %fd1, %fd11;
	cvt.rzi.s32.f64 	%r71, %fd12;
	mul.hi.s32 	%r72, %r71, 1717986919;
	shr.u32 	%r73, %r72, 31;
	shr.s32 	%r74, %r72, 2;
	add.s32 	%r75, %r74, %r73;
	mul.lo.s32 	%r76, %r75, 10;
	sub.s32 	%r7, %r71, %r76;
	mov.b32 	%r209, 0;
	@%p3 bra 	$L__BB0_14;
	add.s32 	%r201, %r197, -1;
	sub.s32 	%r200, 1, %r197;
	mov.b32 	%r202, 0;
	mov.f64 	%fd64, 0d0000000000000000;
	mov.b32 	%r199, 1;
$L__BB0_5:
	setp.lt.s32 	%p7, %r2, 0;
	{
	.reg .b32 %temp; 
	mov.b64 	{%temp, %r80}, %fd64;
	}
	shr.u32 	%r81, %r80, 20;
	and.b32  	%r82, %r81, 2047;
	add.s32 	%r83, %r82, -1012;
	mov.b64 	%rd10, %fd64;
	shl.b64 	%rd11, %rd10, %r83;
	setp.eq.s64 	%p8, %rd11, -9223372036854775808;
	{ // callseq 1, 0
	.param .b64 param0;
	st.param.f64 	[param0], %fd64;
	.param .b64 retval0;
	call.uni (retval0), 
	__internal_accurate_pow, 
	(
	param0
	);
	ld.param.f64 	%fd14, [retval0];
	} // callseq 1
	neg.f64 	%fd16, %fd14;
	selp.f64 	%fd17, %fd16, %fd14, %p8;
	selp.f64 	%fd18, %fd17, %fd14, %p7;
	setp.eq.s32 	%p9, %r199, 1;
	selp.f64 	%fd19, 0d3FF0000000000000, %fd18, %p9;
	div.rn.f64 	%fd20, %fd1, %fd19;
	cvt.rzi.s32.f64 	%r84, %fd20;
	mul.hi.s32 	%r85, %r84, 1717986919;
	shr.u32 	%r86, %r85, 31;
	shr.s32 	%r87, %r85, 2;
	add.s32 	%r88, %r87, %r86;
	mul.lo.s32 	%r89, %r88, 10;
	sub.s32 	%r90, %r84, %r89;
	setp.ge.u32 	%p10, %r197, %r202;
	setp.lt.u32 	%p11, %r197, %r202;
	setp.eq.s32 	%p12, %r7, %r90;
	and.pred  	%p13, %p11, %p12;
	selp.u32 	%r91, 1, 0, %p13;
	add.s32 	%r16, %r214, %r91;
	mov.b32 	%r204, 0;
	@%p10 bra 	$L__BB0_7;
	sub.s32 	%r92, %r7, %r90;
	add.s32 	%r93, %r201, 1;
	setp.eq.s32 	%p14, %r93, %r92;
	add.s32 	%r94, %r200, -1;
	setp.eq.s32 	%p15, %r94, %r92;
	or.pred  	%p16, %p14, %p15;
	selp.u32 	%r204, 1, 0, %p16;
$L__BB0_7:
	setp.lt.s32 	%p17, %r2, 0;
	add.s32 	%r96, %r16, %r204;
	add.s32 	%r97, %r202, 1;
	cvt.rn.f64.u32 	%fd21, %r97;
	{
	.reg .b32 %temp; 
	mov.b64 	{%temp, %r98}, %fd21;
	}
	shr.u32 	%r99, %r98, 20;
	and.b32  	%r100, %r99, 2047;
	add.s32 	%r101, %r100, -1012;
	mov.b64 	%rd13, %fd21;
	shl.b64 	%rd14, %rd13, %r101;
	setp.eq.s64 	%p18, %rd14, -9223372036854775808;
	{ // callseq 2, 0
	.param .b64 param0;
	st.param.f64 	[param0], %fd21;
	.param .b64 retval0;
	call.uni (retval0), 
	__internal_accurate_pow, 
	(
	param0
	);
	ld.param.f64 	%fd22, [retval0];
	} // callseq 2
	neg.f64 	%fd24, %fd22;
	selp.f64 	%fd25, %fd24, %fd22, %p18;
	selp.f64 	%fd26, %fd25, %fd22, %p17;
	div.rn.f64 	%fd27, %fd1, %fd26;
	cvt.rzi.s32.f64 	%r102, %fd27;
	mul.hi.s32 	%r103, %r102, 1717986919;
	shr.u32 	%r104, %r103, 31;
	shr.s32 	%r105, %r103, 2;
	add.s32 	%r106, %r105, %r104;
	mul.lo.s32 	%r107, %r106, 10;
	sub.s32 	%r108, %r102, %r107;
	setp.gt.u32 	%p19, %r197, %r202;
	setp.le.u32 	%p20, %r197, %r202;
	setp.eq.s32 	%p21, %r7, %r108;
	and.pred  	%p22, %p20, %p21;
	selp.u32 	%r109, 1, 0, %p22;
	add.s32 	%r20, %r96, %r109;
	mov.b32 	%r205, 0;
	@%p19 bra 	$L__BB0_9;
	sub.s32 	%r110, %r7, %r108;
	setp.eq.s32 	%p23, %r201, %r110;
	setp.eq.s32 	%p24, %r200, %r110;
	or.pred  	%p25, %p23, %p24;
	selp.u32 	%r205, 1, 0, %p25;
$L__BB0_9:
	setp.lt.s32 	%p26, %r2, 0;
	add.s32 	%r112, %r20, %r205;
	add.s32 	%r113, %r202, 2;
	cvt.rn.f64.u32 	%fd28, %r113;
	{
	.reg .b32 %temp; 
	mov.b64 	{%temp, %r114}, %fd28;
	}
	shr.u32 	%r115, %r114, 20;
	and.b32  	%r116, %r115, 2047;
	add.s32 	%r117, %r116, -1012;
	mov.b64 	%rd16, %fd28;
	shl.b64 	%rd17, %rd16, %r117;
	setp.eq.s64 	%p27, %rd17, -9223372036854775808;
	{ // callseq 3, 0
	.param .b64 param0;
	st.param.f64 	[param0], %fd28;
	.param .b64 retval0;
	call.uni (retval0), 
	__internal_accurate_pow, 
	(
	param0
	);
	ld.param.f64 	%fd29, [retval0];
	} // callseq 3
	neg.f64 	%fd31, %fd29;
	selp.f64 	%fd32, %fd31, %fd29, %p27;
	selp.f64 	%fd33, %fd32, %fd29, %p26;
	div.rn.f64 	%fd34, %fd1, %fd33;
	cvt.rzi.s32.f64 	%r118, %fd34;
	mul.hi.s32 	%r119, %r118, 1717986919;
	shr.u32 	%r120, %r119, 31;
	shr.s32 	%r121, %r119, 2;
	add.s32 	%r122, %r121, %r120;
	mul.lo.s32 	%r123, %r122, 10;
	sub.s32 	%r124, %r118, %r123;
	setp.ge.u32 	%p28, %r197, %r113;
	setp.lt.u32 	%p29, %r197, %r113;
	setp.eq.s32 	%p30, %r7, %r124;
	and.pred  	%p31, %p29, %p30;
	selp.u32 	%r125, 1, 0, %p31;
	add.s32 	%r24, %r112, %r125;
	mov.b32 	%r206, 0;
	@%p28 bra 	$L__BB0_11;
	sub.s32 	%r126, %r7, %r124;
	add.s32 	%r127, %r201, -1;
	setp.eq.s32 	%p32, %r127, %r126;
	add.s32 	%r128, %r200, 1;
	setp.eq.s32 	%p33, %r128, %r126;
	or.pred  	%p34, %p32, %p33;
	selp.u32 	%r206, 1, 0, %p34;
$L__BB0_11:
	setp.lt.s32 	%p35, %r2, 0;
	add.s32 	%r130, %r24, %r206;
	add.s32 	%r131, %r202, 3;
	cvt.rn.f64.u32 	%fd35, %r131;
	{
	.reg .b32 %temp; 
	mov.b64 	{%temp, %r132}, %fd35;
	}
	shr.u32 	%r133, %r132, 20;
	and.b32  	%r134, %r133, 2047;
	add.s32 	%r135, %r134, -1012;
	mov.b64 	%rd19, %fd35;
	shl.b64 	%rd20, %rd19, %r135;
	setp.eq.s64 	%p36, %rd20, -9223372036854775808;
	{ // callseq 4, 0
	.param .b64 param0;
	st.param.f64 	[param0], %fd35;
	.param .b64 retval0;
	call.uni (retval0), 
	__internal_accurate_pow, 
	(
	param0
	);
	ld.param.f64 	%fd36, [retval0];
	} // callseq 4
	neg.f64 	%fd38, %fd36;
	selp.f64 	%fd39, %fd38, %fd36, %p36;
	selp.f64 	%fd40, %fd39, %fd36, %p35;
	div.rn.f64 	%fd41, %fd1, %fd40;
	cvt.rzi.s32.f64 	%r136, %fd41;
	mul.hi.s32 	%r137, %r136, 1717986919;
	shr.u32 	%r138, %r137, 31;
	shr.s32 	%r139, %r137, 2;
	add.s32 	%r140, %r139, %r138;
	mul.lo.s32 	%r141, %r140, 10;
	sub.s32 	%r142, %r136, %r141;
	setp.ge.u32 	%p37, %r197, %r131;
	setp.lt.u32 	%p38, %r197, %r131;
	setp.eq.s32 	%p39, %r7, %r142;
	and.pred  	%p40, %p38, %p39;
	selp.u32 	%r143, 1, 0, %p40;
	add.s32 	%r28, %r130, %r143;
	mov.b32 	%r207, 0;
	@%p37 bra 	$L__BB0_13;
	sub.s32 	%r144, %r7, %r142;
	add.s32 	%r145, %r201, -2;
	setp.eq.s32 	%p41, %r145, %r144;
	add.s32 	%r146, %r200, 2;
	setp.eq.s32 	%p42, %r146, %r144;
	or.pred  	%p43, %p41, %p42;
	selp.u32 	%r207, 1, 0, %p43;
$L__BB0_13:
	add.s32 	%r214, %r28, %r207;
	add.f64 	%fd64, %fd64, 0d4010000000000000;
	add.s32 	%r202, %r202, 4;
	add.s32 	%r201, %r201, -4;
	add.s32 	%r200, %r200, 4;
	add.s32 	%r199, %r199, 4;
	setp.ne.s32 	%p44, %r202, %r4;
	mov.u32 	%r209, %r4;
	@%p44 bra 	$L__BB0_5;
$L__BB0_14:
	setp.eq.s32 	%p45, %r3, 0;
	@%p45 bra 	$L__BB0_24;
	setp.lt.s32 	%p46, %r2, 0;
	cvt.rn.f64.u32 	%fd42, %r209;
	{
	.reg .b32 %temp; 
	mov.b64 	{%temp, %r148}, %fd42;
	}
	shr.u32 	%r149, %r148, 20;
	and.b32  	%r150, %r149, 2047;
	add.s32 	%r151, %r150, -1012;
	mov.b64 	%rd22, %fd42;
	shl.b64 	%rd23, %rd22, %r151;
	setp.eq.s64 	%p47, %rd23, -9223372036854775808;
	{ // callseq 5, 0
	.param .b64 param0;
	st.param.f64 	[param0], %fd42;
	.param .b64 retval0;
	call.uni (retval0), 
	__internal_accurate_pow, 
	(
	param0
	);
	ld.param.f64 	%fd43, [retval0];
	} // callseq 5
	neg.f64 	%fd45, %fd43;
	selp.f64 	%fd46, %fd45, %fd43, %p47;
	selp.f64 	%fd47, %fd46, %fd43, %p46;
	setp.eq.s32 	%p48, %r209, 0;
	selp.f64 	%fd48, 0d3FF0000000000000, %fd47, %p48;
	div.rn.f64 	%fd49, %fd1, %fd48;
	cvt.rzi.s32.f64 	%r152, %fd49;
	mul.hi.s32 	%r153, %r152, 1717986919;
	shr.u32 	%r154, %r153, 31;
	shr.s32 	%r155, %r153, 2;
	add.s32 	%r156, %r155, %r154;
	mul.lo.s32 	%r157, %r156, 10;
	sub.s32 	%r158, %r152, %r157;
	setp.ge.u32 	%p49, %r197, %r209;
	setp.lt.u32 	%p50, %r197, %r209;
	setp.eq.s32 	%p51, %r7, %r158;
	and.pred  	%p52, %p50, %p51;
	selp.u32 	%r159, 1, 0, %p52;
	add.s32 	%r40, %r214, %r159;
	mov.b32 	%r211, 0;
	@%p49 bra 	$L__BB0_17;
	sub.s32 	%r160, %r7, %r158;
	sub.s32 	%r162, %r197, %r209;
	setp.eq.s32 	%p53, %r160, %r162;
	sub.s32 	%r163, %r209, %r197;
	setp.eq.s32 	%p54, %r160, %r163;
	or.pred  	%p55, %p53, %p54;
	selp.u32 	%r211, 1, 0, %p55;
$L__BB0_17:
	setp.eq.s32 	%p56, %r3, 1;
	add.s32 	%r214, %r40, %r211;
	add.s32 	%r44, %r209, 1;
	@%p56 bra 	$L__BB0_24;
	setp.lt.s32 	%p57, %r2, 0;
	cvt.rn.f64.u32 	%fd50, %r44;
	{
	.reg .b32 %temp; 
	mov.b64 	{%temp, %r165}, %fd50;
	}
	shr.u32 	%r166, %r165, 20;
	and.b32  	%r167, %r166, 2047;
	add.s32 	%r168, %r167, -1012;
	mov.b64 	%rd25, %fd50;
	shl.b64 	%rd26, %rd25, %r168;
	setp.eq.s64 	%p58, %rd26, -9223372036854775808;
	{ // callseq 6, 0
	.param .b64 param0;
	st.param.f64 	[param0], %fd50;
	.param .b64 retval0;
	call.uni (retval0), 
	__internal_accurate_pow, 
	(
	param0
	);
	ld.param.f64 	%fd51, [retval0];
	} // callseq 6
	neg.f64 	%fd53, %fd51;
	selp.f64 	%fd54, %fd53, %fd51, %p58;
	selp.f64 	%fd55, %fd54, %fd51, %p57;
	div.rn.f64 	%fd56, %fd1, %fd55;
	cvt.rzi.s32.f64 	%r169, %fd56;
	mul.hi.s32 	%r170, %r169, 1717986919;
	shr.u32 	%r171, %r170, 31;
	shr.s32 	%r172, %r170, 2;
	add.s32 	%r173, %r172, %r171;
	mul.lo.s32 	%r174, %r173, 10;
	sub.s32 	%r175, %r169, %r174;
	setp.gt.u32 	%p59, %r197, %r209;
	setp.le.u32 	%p60, %r197, %r209;
	setp.eq.s32 	%p61, %r7, %r175;
	and.pred  	%p62, %p60, %p61;
	selp.u32 	%r176, 1, 0, %p62;
	add.s32 	%r46, %r214, %r176;
	mov.b32 	%r212, 0;
	@%p59 bra 	$L__BB0_20;
	sub.s32 	%r177, %r7, %r175;
	sub.s32 	%r179, %r197, %r44;
	setp.eq.s32 	%p63, %r177, %r179;
	sub.s32 	%r180, %r44, %r197;
	setp.eq.s32 	%p64, %r177, %r180;
	or.pred  	%p65, %p63, %p64;
	selp.u32 	%r212, 1, 0, %p65;
$L__BB0_20:
	setp.eq.s32 	%p66, %r3, 2;
	add.s32 	%r214, %r46, %r212;
	add.s32 	%r50, %r209, 2;
	@%p66 bra 	$L__BB0_24;
	setp.lt.s32 	%p67, %r2, 0;
	cvt.rn.f64.u32 	%fd57, %r50;
	{
	.reg .b32 %temp; 
	mov.b64 	{%temp, %r182}, %fd57;
	}
	shr.u32 	%r183, %r182, 20;
	and.b32  	%r184, %r183, 2047;
	add.s32 	%r185, %r184, -1012;
	mov.b64 	%rd28, %fd57;
	shl.b64 	%rd29, %rd28, %r185;
	setp.eq.s64 	%p68, %rd29, -9223372036854775808;
	{ // callseq 7, 0
	.param .b64 param0;
	st.param.f64 	[param0], %fd57;
	.param .b64 retval0;
	call.uni (retval0), 
	__internal_accurate_pow, 
	(
	param0
	);
	ld.param.f64 	%fd58, [retval0];
	} // callseq 7
	neg.f64 	%fd60, %fd58;
	selp.f64 	%fd61, %fd60, %fd58, %p68;
	selp.f64 	%fd62, %fd61, %fd58, %p67;
	div.rn.f64 	%fd63, %fd1, %fd62;
	cvt.rzi.s32.f64 	%r186, %fd63;
	mul.hi.s32 	%r187, %r186, 1717986919;
	shr.u32 	%r188, %r187, 31;
	shr.s32 	%r189, %r187, 2;
	add.s32 	%r190, %r189, %r188;
	mul.lo.s32 	%r191, %r190, 10;
	sub.s32 	%r192, %r186, %r191;
	setp.ge.u32 	%p69, %r197, %r50;
	setp.lt.u32 	%p70, %r197, %r50;
	setp.eq.s32 	%p71, %r7, %r192;
	and.pred  	%p72, %p70, %p71;
	selp.u32 	%r193, 1, 0, %p72;
	add.s32 	%r52, %r214, %r193;
	mov.b32 	%r213, 0;
	@%p69 bra 	$L__BB0_23;
	sub.s32 	%r194, %r7, %r192;
	sub.s32 	%r195, %r197, %r50;
	setp.eq.s32 	%p73, %r194, %r195;
	sub.s32 	%r196, %r50, %r197;
	setp.eq.s32 	%p74, %r194, %r196;
	or.pred  	%p75, %p73, %p74;
	selp.u32 	%r213, 1, 0, %p75;
$L__BB0_23:
	add.s32 	%r214, %r52, %r213;
$L__BB0_24:
	add.s32 	%r197, %r197, 1;
	setp.ne.s32 	%p76, %r197, %r58;
	@%p76 bra 	$L__BB0_3;
	setp.lt.s32 	%p77, %r214, 1;
	@%p77 bra 	$L__BB0_27;
	cvt.s64.s32 	%rd33, %r1;
	add.s64 	%rd34, %rd1, %rd33;
	mov.b16 	%rs2, 0;
	st.global.u8 	[%rd34], %rs2;
	bra.uni 	$L__BB0_28;
$L__BB0_27:
	cvt.s64.s32 	%rd31, %r1;
	add.s64 	%rd32, %rd1, %rd31;
	mov.b16 	%rs1, 1;
	st.global.u8 	[%rd32], %rs1;
$L__BB0_28:
	ret;

}
.func  (.param .b64 func_retval0) __internal_accurate_pow(
	.param .b64 __internal_accurate_pow_param_0
)
{
	.reg .pred 	%p<8>;
	.reg .b32 	%r<46>;
	.reg .b32 	%f<3>;
	.reg .b64 	%fd<109>;

	ld.param.f64 	%fd10, [__internal_accurate_pow_param_0];
	mov.f64 	%fd11, 0d4024000000000000;
	{
	.reg .b32 %temp; 
	mov.b64 	{%temp, %r8}, %fd11;
	}
	{
	.reg .b32 %temp; 
	mov.b64 	{%r9, %temp}, %fd11;
	}
	shr.u32 	%r10, %r8, 20;
	setp.lt.u32 	%p1, %r8, 1048576;
	mov.f64 	%fd12, 0d4384000000000000;
	{
	.reg .b32 %temp; 
	mov.b64 	{%temp, %r11}, %fd12;
	}
	{
	.reg .b32 %temp; 
	mov.b64 	{%r12, %temp}, %fd12;
	}
	shr.u32 	%r13, %r11, 20;
	add.s32 	%r14, %r13, -54;
	selp.b32 	%r15, %r12, %r9, %p1;
	selp.b32 	%r16, %r11, %r8, %p1;
	selp.b32 	%r1, %r14, %r10, %p1;
	add.s32 	%r45, %r1, -1023;
	and.b32  	%r17, %r16, -2146435073;
	or.b32  	%r18, %r17, 1072693248;
	mov.b64 	%fd107, {%r15, %r18};
	setp.lt.u32 	%p2, %r18, 1073127583;
	@%p2 bra 	$L__BB1_2;
	{
	.reg .b32 %temp; 
	mov.b64 	{%r19, %temp}, %fd107;
	}
	{
	.reg .b32 %temp; 
	mov.b64 	{%temp, %r20}, %fd107;
	}
	add.s32 	%r21, %r20, -1048576;
	mov.b64 	%fd107, {%r19, %r21};
	add.s32 	%r45, %r1, -1022;
$L__BB1_2:
	add.f64 	%fd13, %fd107, 0dBFF0000000000000;
	add.f64 	%fd14, %fd107, 0d3FF0000000000000;
	rcp.approx.ftz.f64 	%fd15, %fd14;
	neg.f64 	%fd16, %fd14;
	fma.rn.f64 	%fd17, %fd16, %fd15, 0d3FF0000000000000;
	fma.rn.f64 	%fd18, %fd17, %fd17, %fd17;
	fma.rn.f64 	%fd19, %fd18, %fd15, %fd15;
	mul.f64 	%fd20, %fd13, %fd19;
	fma.rn.f64 	%fd21, %fd13, %fd19, %fd20;
	mul.f64 	%fd22, %fd21, %fd21;
	fma.rn.f64 	%fd23, %fd22, 0d3EB0F5FF7D2CAFE2, 0d3ED0F5D241AD3B5A;
	fma.rn.f64 	%fd24, %fd23, %fd22, 0d3EF3B20A75488A3F;
	fma.rn.f64 	%fd25, %fd24, %fd22, 0d3F1745CDE4FAECD5;
	fma.rn.f64 	%fd26, %fd25, %fd22, 0d3F3C71C7258A578B;
	fma.rn.f64 	%fd27, %fd26, %fd22, 0d3F6249249242B910;
	fma.rn.f64 	%fd28, %fd27, %fd22, 0d3F89999999999DFB;
	sub.f64 	%fd29, %fd13, %fd21;
	add.f64 	%fd30, %fd29, %fd29;
	neg.f64 	%fd31, %fd21;
	fma.rn.f64 	%fd32, %fd31, %fd13, %fd30;
	mul.f64 	%fd33, %fd19, %fd32;
	fma.rn.f64 	%fd34, %fd22, %fd28, 0d3FB5555555555555;
	mov.f64 	%fd35, 0d3FB5555555555555;
	sub.f64 	%fd36, %fd35, %fd34;
	fma.rn.f64 	%fd37, %fd22, %fd28, %fd36;
	add.f64 	%fd38, %fd37, 0dBC46A4CB00B9E7B0;
	add.f64 	%fd39, %fd34, %fd38;
	sub.f64 	%fd40, %fd34, %fd39;
	add.f64 	%fd41, %fd38, %fd40;
	mul.rn.f64 	%fd42, %fd21, %fd21;
	neg.f64 	%fd43, %fd42;
	fma.rn.f64 	%fd44, %fd21, %fd21, %fd43;
	{
	.reg .b32 %temp; 
	mov.b64 	{%r22, %temp}, %fd33;
	}
	{
	.reg .b32 %temp; 
	mov.b64 	{%temp, %r23}, %fd33;
	}
	add.s32 	%r24, %r23, 1048576;
	mov.b64 	%fd45, {%r22, %r24};
	fma.rn.f64 	%fd46, %fd21, %fd45, %fd44;
	mul.rn.f64 	%fd47, %fd42, %fd21;
	neg.f64 	%fd48, %fd47;
	fma.rn.f64 	%fd49, %fd42, %fd21, %fd48;
	fma.rn.f64 	%fd50, %fd42, %fd33, %fd49;
	fma.rn.f64 	%fd51, %fd46, %fd21, %fd50;
	mul.rn.f64 	%fd52, %fd39, %fd47;
	neg.f64 	%fd53, %fd52;
	fma.rn.f64 	%fd54, %fd39, %fd47, %fd53;
	fma.rn.f64 	%fd55, %fd39, %fd51, %fd54;
	fma.rn.f64 	%fd56, %fd41, %fd47, %fd55;
	add.f64 	%fd57, %fd52, %fd56;
	sub.f64 	%fd58, %fd52, %fd57;
	add.f64 	%fd59, %fd56, %fd58;
	add.f64 	%fd60, %fd21, %fd57;
	sub.f64 	%fd61, %fd21, %fd60;
	add.f64 	%fd62, %fd57, %fd61;
	add.f64 	%fd63, %fd59, %fd62;
	add.f64 	%fd64, %fd33, %fd63;
	add.f64 	%fd65, %fd60, %fd64;
	sub.f64 	%fd66, %fd60, %fd65;
	add.f64 	%fd67, %fd64, %fd66;
	xor.b32  	%r25, %r45, -2147483648;
	mov.b32 	%r26, 1127219200;
	mov.b64 	%fd68, {%r25, %r26};
	mov.b32 	%r27, -2147483648;
	mov.b64 	%fd69, {%r27, %r26};
	sub.f64 	%fd70, %fd68, %fd69;
	fma.rn.f64 	%fd71, %fd70, 0d3FE62E42FEFA39EF, %fd65;
	fma.rn.f64 	%fd72, %fd70, 0dBFE62E42FEFA39EF, %fd71;
	sub.f64 	%fd73, %fd72, %fd65;
	sub.f64 	%fd74, %fd67, %fd73;
	fma.rn.f64 	%fd75, %fd70, 0d3C7ABC9E3B39803F, %fd74;
	add.f64 	%fd76, %fd71, %fd75;
	sub.f64 	%fd77, %fd71, %fd76;
	add.f64 	%fd78, %fd75, %fd77;
	{
	.reg .b32 %temp; 
	mov.b64 	{%temp, %r28}, %fd10;
	}
	{
	.reg .b32 %temp; 
	mov.b64 	{%r29, %temp}, %fd10;
	}
	shl.b32 	%r30, %r28, 1;
	setp.gt.u32 	%p3, %r30, -33554433;
	and.b32  	%r31, %r28, -15728641;
	selp.b32 	%r32, %r31, %r28, %p3;
	mov.b64 	%fd79, {%r29, %r32};
	mul.rn.f64 	%fd80, %fd76, %fd79;
	neg.f64 	%fd81, %fd80;
	fma.rn.f64 	%fd82, %fd76, %fd79, %fd81;
	fma.rn.f64 	%fd83, %fd78, %fd79, %fd82;
	add.f64 	%fd4, %fd80, %fd83;
	sub.f64 	%fd84, %fd80, %fd4;
	add.f64 	%fd5, %fd83, %fd84;
	fma.rn.f64 	%fd85, %fd4, 0d3FF71547652B82FE, 0d4338000000000000;
	{
	.reg .b32 %temp; 
	mov.b64 	{%r5, %temp}, %fd85;
	}
	mov.f64 	%fd86, 0dC338000000000000;
	add.rn.f64 	%fd87, %fd85, %fd86;
	fma.rn.f64 	%fd88, %fd87, 0dBFE62E42FEFA39EF, %fd4;
	fma.rn.f64 	%fd89, %fd87, 0dBC7ABC9E3B39803F, %fd88;
	fma.rn.f64 	%fd90, %fd89, 0d3E5ADE1569CE2BDF, 0d3E928AF3FCA213EA;
	fma.rn.f64 	%fd91, %fd90, %fd89, 0d3EC71DEE62401315;
	fma.rn.f64 	%fd92, %fd91, %fd89, 0d3EFA01997C89EB71;
	fma.rn.f64 	%fd93, %fd92, %fd89, 0d3F2A01A014761F65;
	fma.rn.f64 	%fd94, %fd93, %fd89, 0d3F56C16C1852B7AF;
	fma.rn.f64 	%fd95, %fd94, %fd89, 0d3F81111111122322;
	fma.rn.f64 	%fd96, %fd95, %fd89, 0d3FA55555555502A1;
	fma.rn.f64 	%fd97, %fd96, %fd89, 0d3FC5555555555511;
	fma.rn.f64 	%fd98, %fd97, %fd89, 0d3FE000000000000B;
	fma.rn.f64 	%fd99, %fd98, %fd89, 0d3FF0000000000000;
	fma.rn.f64 	%fd100, %fd99, %fd89, 0d3FF0000000000000;
	{
	.reg .b32 %temp; 
	mov.b64 	{%r6, %temp}, %fd100;
	}
	{
	.reg .b32 %temp; 
	mov.b64 	{%temp, %r7}, %fd100;
	}
	shl.b32 	%r33, %r5, 20;
	add.s32 	%r34, %r33, %r7;
	mov.b64 	%fd108, {%r6, %r34};
	{
	.reg .b32 %temp; 
	mov.b64 	{%temp, %r35}, %fd4;
	}
	mov.b32 	%f2, %r35;
	abs.f32 	%f1, %f2;
	setp.lt.f32 	%p4, %f1, 0f4086232B;
	@%p4 bra 	$L__BB1_5;
	setp.lt.f64 	%p5, %fd4, 0d0000000000000000;
	add.f64 	%fd101, %fd4, 0d7FF0000000000000;
	selp.f64 	%fd108, 0d0000000000000000, %fd101, %p5;
	setp.geu.f32 	%p6, %f1, 0f40874800;
	@%p6 bra 	$L__BB1_5;
	shr.u32 	%r36, %r5, 31;
	add.s32 	%r37, %r5, %r36;
	shr.s32 	%r38, %r37, 1;
	shl.b32 	%r39, %r38, 20;
	add.s32 	%r40, %r7, %r39;
	mov.b64 	%fd102, {%r6, %r40};
	sub.s32 	%r41, %r5, %r38;
	shl.b32 	%r42, %r41, 20;
	add.s32 	%r43, %r42, 1072693248;
	mov.b32 	%r44, 0;
	mov.b64 	%fd103, {%r44, %r43};
	mul.f64 	%fd108, %fd103, %fd102;
$L__BB1_5:
	abs.f64 	%fd104, %fd108;
	setp.eq.f64 	%p7, %fd104, 0d7FF0000000000000;
	fma.rn.f64 	%fd105, %fd108, %fd5, %fd108;
	selp.f64 	%fd106, %fd108, %fd105, %p7;
	st.param.f64 	[func_retval0], %fd106;
	ret;

}


// ===== COMPILED SASS (sm_100) =====

	.target	sm_100

	.elftype	@"ET_EXEC"


//--------------------- .note.nv.tkinfo           --------------------------
	.section	.note.nv.tkinfo,"",@"SHT_NOTE"
	.sectionflags	@"SHF_NOTE_NV_TKINFO"
	.tkinfo
        /*0018*/ 	.word	0x00000002
        /*0030*/ 	.string	""
        /*0030*/ 	.string	"ptxas"
        /*0030*/ 	.string	"Cuda compilation tools, release 13.0, V13.0.88"
        /*0030*/ 	.string	"Build cuda_13.0.r13.0/compiler.36424714_0"
        /*0030*/ 	.string	"-arch sm_100 -m 64 "



//--------------------- .note.nv.cuinfo           --------------------------
	.section	.note.nv.cuinfo,"",@"SHT_NOTE"
	.sectionflags	@"SHF_NOTE_NV_CUINFO"
        /*0018*/ 	.short	0x0002
        /*001a*/ 	.short	0x0064
        /*001c*/ 	.short	0x0082
	.zero		2


//--------------------- .nv.info                  --------------------------
	.section	.nv.info,"",@"SHT_CUDA_INFO"
	.align	4


	//----- nvinfo : EIATTR_REGCOUNT
	.align		4
        /*0000*/ 	.byte	0x04, 0x2f
        /*0002*/ 	.short	(.L_1 - .L_0)
	.align		4
.L_0:
        /*0004*/ 	.word	index@(_Z7isValidPiiiPb)
        /*0008*/ 	.word	0x0000001e


	//----- nvinfo : EIATTR_FRAME_SIZE
	.align		4
.L_1:
        /*000c*/ 	.byte	0x04, 0x11
        /*000e*/ 	.short	(.L_3 - .L_2)
	.align		4
.L_2:
        /*0010*/ 	.word	index@($_Z7isValidPiiiPb$__internal_accurate_pow)
        /*0014*/ 	.word	0x00000000


	//----- nvinfo : EIATTR_FRAME_SIZE
	.align		4
.L_3:
        /*0018*/ 	.byte	0x04, 0x11
        /*001a*/ 	.short	(.L_5 - .L_4)
	.align		4
.L_4:
        /*001c*/ 	.word	index@($__internal_0_$__cuda_sm20_div_rn_f64_full)
        /*0020*/ 	.word	0x00000000


	//----- nvinfo : EIATTR_FRAME_SIZE
	.align		4
.L_5:
        /*0024*/ 	.byte	0x04, 0x11
        /*0026*/ 	.short	(.L_7 - .L_6)
	.align		4
.L_6:
        /*0028*/ 	.word	index@(_Z7isValidPiiiPb)
        /*002c*/ 	.word	0x00000000


	//----- nvinfo : EIATTR_MIN_STACK_SIZE
	.align		4
.L_7:
        /*0030*/ 	.byte	0x04, 0x12
        /*0032*/ 	.short	(.L_9 - .L_8)
	.align		4
.L_8:
        /*0034*/ 	.word	index@(_Z7isValidPiiiPb)
        /*0038*/ 	.word	0x00000000
.L_9:


//--------------------- .nv.compat                --------------------------
	.section	.nv.compat,"",@"SHT_CUDA_COMPAT_INFO"
	.align	4
        /*0000*/ 	.byte	0x02, 0x09, 0x00, 0x00, 0x02, 0x02, 0x01, 0x00, 0x02, 0x05, 0x05, 0x00, 0x03, 0x07, 0x01, 0x01
        /*0010*/ 	.byte	0x02, 0x03, 0x00, 0x00, 0x02, 0x06, 0x01, 0x00, 0x04, 0x0b, 0x08, 0x00, 0x01, 0x00, 0x00, 0x00
        /*0020*/ 	.byte	0x00, 0x00, 0x00, 0x00


//--------------------- .nv.info._Z7isValidPiiiPb --------------------------
	.section	.nv.info._Z7isValidPiiiPb,"",@"SHT_CUDA_INFO"
	.sectionflags	@""
	.align	4


	//----- nvinfo : EIATTR_CUDA_API_VERSION
	.align		4
        /*0000*/ 	.byte	0x04, 0x37
        /*0002*/ 	.short	(.L_11 - .L_10)
.L_10:
        /*0004*/ 	.word	0x00000082


	//----- nvinfo : EIATTR_KPARAM_INFO
	.align		4
.L_11:
        /*0008*/ 	.byte	0x04, 0x17
        /*000a*/ 	.short	(.L_13 - .L_12)
.L_12:
        /*000c*/ 	.word	0x00000000
        /*0010*/ 	.short	0x0003
        /*0012*/ 	.short	0x0010
        /*0014*/ 	.byte	0x00, 0xf5, 0x21, 0x00


	//----- nvinfo : EIATTR_KPARAM_INFO
	.align		4
.L_13:
        /*0018*/ 	.byte	0x04, 0x17
        /*001a*/ 	.short	(.L_15 - .L_14)
.L_14:
        /*001c*/ 	.word	0x00000000
        /*0020*/ 	.short	0x0002
        /*0022*/ 	.short	0x000c
        /*0024*/ 	.byte	0x00, 0xf0, 0x11, 0x00


	//----- nvinfo : EIATTR_KPARAM_INFO
	.align		4
.L_15:
        /*0028*/ 	.byte	0x04, 0x17
        /*002a*/ 	.short	(.L_17 - .L_16)
.L_16:
        /*002c*/ 	.word	0x00000000
        /*0030*/ 	.short	0x0001
        /*0032*/ 	.short	0x0008
        /*0034*/ 	.byte	0x00, 0xf0, 0x11, 0x00


	//----- nvinfo : EIATTR_KPARAM_INFO
	.align		4
.L_17:
        /*0038*/ 	.byte	0x04, 0x17
        /*003a*/ 	.short	(.L_19 - .L_18)
.L_18:
        /*003c*/ 	.word	0x00000000
        /*0040*/ 	.short	0x0000
        /*0042*/ 	.short	0x0000
        /*0044*/ 	.byte	0x00, 0xf5, 0x21, 0x00


	//----- nvinfo : EIATTR_SPARSE_MMA_MASK
	.align		4
.L_19:
        /*0048*/ 	.byte	0x03, 0x50
        /*004a*/ 	.short	0x0000


	//----- nvinfo : EIATTR_MAXREG_COUNT
	.align		4
        /*004c*/ 	.byte	0x03, 0x1b
        /*004e*/ 	.short	0x00ff


	//----- nvinfo : EIATTR_MERCURY_ISA_VERSION
	.align		4
        /*0050*/ 	.byte	0x03, 0x5f
        /*0052*/ 	.short	0x0101


	//----- nvinfo : EIATTR_VRC_CTA_INIT_COUNT
	.align		4
        /*0054*/ 	.byte	0x02, 0x4a
	.zero		1
	.zero		1


	//----- nvinfo : EIATTR_EXIT_INSTR_OFFSETS
	.align		4
        /*0058*/ 	.byte	0x04, 0x1c
        /*005a*/ 	.short	(.L_21 - .L_20)


	//   ....[0]....
.L_20:
        /*005c*/ 	.word	0x00000070


	//   ....[1]....
        /*0060*/ 	.word	0x00001b60


	//   ....[2]....
        /*0064*/ 	.word	0x00001bd0


	//----- nvinfo : EIATTR_CRS_STACK_SIZE
	.align		4
.L_21:
        /*0068*/ 	.byte	0x04, 0x1e
        /*006a*/ 	.short	(.L_23 - .L_22)
.L_22:
        /*006c*/ 	.word	0x00000000


	//----- nvinfo : EIATTR_CBANK_PARAM_SIZE
	.align		4
.L_23:
        /*0070*/ 	.byte	0x03, 0x19
        /*0072*/ 	.short	0x0018


	//----- nvinfo : EIATTR_PARAM_CBANK
	.align		4
        /*0074*/ 	.byte	0x04, 0x0a
        /*0076*/ 	.short	(.L_25 - .L_24)
	.align		4
.L_24:
        /*0078*/ 	.word	index@(.nv.constant0._Z7isValidPiiiPb)
        /*007c*/ 	.short	0x0380
        /*007e*/ 	.short	0x0018


	//----- nvinfo : EIATTR_SW_WAR
	.align		4
.L_25:
        /*0080*/ 	.byte	0x04, 0x36
        /*0082*/ 	.short	(.L_27 - .L_26)
.L_26:
        /*0084*/ 	.word	0x00000008
.L_27:


//--------------------- .nv.callgraph             --------------------------
	.section	.nv.callgraph,"",@"SHT_CUDA_CALLGRAPH"
	.align	4
	.sectionentsize	8
	.align		4
        /*0000*/ 	.word	0x00000000
	.align		4
        /*0004*/ 	.word	0xffffffff
	.align		4
        /*0008*/ 	.word	0x00000000
	.align		4
        /*000c*/ 	.word	0xfffffffe
	.align		4
        /*0010*/ 	.word	0x00000000
	.align		4
        /*0014*/ 	.word	0xfffffffd
	.align		4
        /*0018*/ 	.word	0x00000000
	.align		4
        /*001c*/ 	.word	0xfffffffc


//--------------------- .text._Z7isValidPiiiPb    --------------------------
	.section	.text._Z7isValidPiiiPb,"ax",@progbits
	.align	128
        .global         _Z7isValidPiiiPb
        .type           _Z7isValidPiiiPb,@function
        .size           _Z7isValidPiiiPb,(.L_x_29 - _Z7isValidPiiiPb)
        .other          _Z7isValidPiiiPb,@"STO_CUDA_ENTRY STV_DEFAULT"
_Z7isValidPiiiPb:
.text._Z7isValidPiiiPb:
[----:B------:R-:W-:Y:S01]  /*0000*/  LDC R1, c[0x0][0x37c] ;  /* 0x0000df00ff017b82 */ /* 0x000fe20000000800 */
[----:B------:R-:W0:Y:S01]  /*0010*/  S2R R2, SR_CTAID.X ;  /* 0x0000000000027919 */ /* 0x000e220000002500 */
[----:B------:R-:W0:Y:S01]  /*0020*/  LDCU UR4, c[0x0][0x360] ;  /* 0x00006c00ff0477ac */ /* 0x000e220008000800 */
[----:B------:R-:W0:Y:S01]  /*0030*/  S2R R3, SR_TID.X ;  /* 0x0000000000037919 */ /* 0x000e220000002100 */
[----:B------:R-:W1:Y:S01]  /*0040*/  LDCU UR5, c[0x0][0x388] ;  /* 0x00007100ff0577ac */ /* 0x000e620008000800 */
[----:B0-----:R-:W-:-:S05]  /*0050*/  IMAD R2, R2, UR4, R3 ;  /* 0x0000000402027c24 */ /* 0x001fca000f8e0203 */
[----:B-1----:R-:W-:-:S13]  /*0060*/  ISETP.GE.AND P0, PT, R2, UR5, PT ;  /* 0x0000000502007c0c */ /* 0x002fda000bf06270 */
[----:B------:R-:W-:Y:S05]  /*0070*/  @P0 EXIT ;  /* 0x000000000000094d */ /* 0x000fea0003800000 */
[----:B------:R-:W0:Y:S01]  /*0080*/  LDCU UR6, c[0x0][0x38c] ;  /* 0x00007180ff0677ac */ /* 0x000e220008000800 */
[----:B------:R-:W1:Y:S01]  /*0090*/  LDCU.64 UR8, c[0x0][0x358] ;  /* 0x00006b00ff0877ac */ /* 0x000e620008000a00 */
[----:B0-----:R-:W-:-:S09]  /*00a0*/  UISETP.GE.AND UP0, UPT, UR6, 0x1, UPT ;  /* 0x000000010600788c */ /* 0x001fd2000bf06270 */
[----:B-1----:R-:W-:Y:S05]  /*00b0*/  BRA.U !UP0, `(.L_x_0) ;  /* 0x0000001908ac7547 */ /* 0x002fea000b800000 */
[----:B------:R-:W0:Y:S02]  /*00c0*/  LDC.64 R4, c[0x0][0x380] ;  /* 0x0000e000ff047b82 */ /* 0x000e240000000a00 */
[----:B0-----:R-:W-:-:S06]  /*00d0*/  IMAD.WIDE R4, R2, 0x4, R4 ;  /* 0x0000000402047825 */ /* 0x001fcc00078e0204 */
[----:B------:R-:W2:Y:S01]  /*00e0*/  LDG.E R4, desc[UR8][R4.64] ;  /* 0x0000000804047981 */ /* 0x000ea2000c1e1900 */
[----:B------:R-:W-:Y:S01]  /*00f0*/  IMAD.MOV.U32 R27, RZ, RZ, RZ ;  /* 0x000000ffff1b7224 */ /* 0x000fe200078e00ff */
[----:B------:R-:W-:Y:S02]  /*0100*/  ULOP3.LUT UR10, UR6, 0x3, URZ, 0xc0, !UPT ;  /* 0x00000003060a7892 */ /* 0x000fe4000f8ec0ff */
[----:B------:R-:W-:Y:S01]  /*0110*/  ULOP3.LUT UR6, UR6, 0x7ffffffc, URZ, 0xc0, !UPT ;  /* 0x7ffffffc06067892 */ /* 0x000fe2000f8ec0ff */
[----:B------:R-:W-:Y:S01]  /*0120*/  UMOV UR4, URZ ;  /* 0x000000ff00047c82 */ /* 0x000fe20008000000 */
[----:B--2---:R0:W1:Y:S10]  /*0130*/  I2F.F64 R16, R4 ;  /* 0x0000000400107312 */ /* 0x0040740000201c00 */
.L_x_20:
[----:B------:R-:W2:Y:S01]  /*0140*/  LDCU UR5, c[0x0][0x38c] ;  /* 0x00007180ff0577ac */ /* 0x000ea20008000800 */
[----:B0-----:R-:W0:Y:S01]  /*0150*/  I2F.F64.U32 R4, UR4 ;  /* 0x0000000400047d12 */ /* 0x001e220008201800 */
[----:B------:R-:W-:Y:S01]  /*0160*/  MOV R24, 0x1b0 ;  /* 0x000001b000187802 */ /* 0x000fe20000000f00 */
[----:B0-----:R-:W-:Y:S02]  /*0170*/  IMAD.MOV.U32 R26, RZ, RZ, R4 ;  /* 0x000000ffff1a7224 */ /* 0x001fe400078e0004 */
[----:B------:R-:W-:Y:S01]  /*0180*/  IMAD.MOV.U32 R3, RZ, RZ, R5 ;  /* 0x000000ffff037224 */ /* 0x000fe200078e0005 */
[----:B--2---:R-:W-:-:S11]  /*0190*/  UISETP.GE.U32.AND UP0, UPT, UR5, 0x4, UPT ;  /* 0x000000040500788c */ /* 0x004fd6000bf06070 */
[----:B-1----:R-:W-:Y:S05]  /*01a0*/  CALL.REL.NOINC `($_Z7isValidPiiiPb$__internal_accurate_pow) ;  /* 0x0000001c00f47944 */ /* 0x002fea0003c00000 */
[----:B------:R-:W-:Y:S01]  /*01b0*/  ISETP.NE.AND P0, PT, RZ, UR4, PT ;  /* 0x00000004ff007c0c */ /* 0x000fe2000bf05270 */
[----:B------:R-:W-:Y:S01]  /*01c0*/  IMAD.MOV.U32 R4, RZ, RZ, 0x1 ;  /* 0x00000001ff047424 */ /* 0x000fe200078e00ff */
[----:B------:R-:W-:Y:S01]  /*01d0*/  FSETP.GEU.AND P1, PT, |R17|, 6.5827683646048100446e-37, PT ;  /* 0x036000001100780b */ /* 0x000fe20003f2e200 */
[----:B------:R-:W-:Y:S01]  /*01e0*/  BSSY.RECONVERGENT B0, `(.L_x_1) ;  /* 0x0000016000007945 */ /* 0x000fe20003800200 */
[----:B------:R-:W-:Y:S02]  /*01f0*/  FSEL R13, R3, 1.875, P0 ;  /* 0x3ff00000030d7808 */ /* 0x000fe40000000000 */
[----:B------:R-:W-:Y:S02]  /*0200*/  FSEL R12, R12, RZ, P0 ;  /* 0x000000ff0c0c7208 */ /* 0x000fe40000000000 */
[----:B------:R-:W0:Y:S04]  /*0210*/  MUFU.RCP64H R5, R13 ;  /* 0x0000000d00057308 */ /* 0x000e280000001800 */
[----:B0-----:R-:W-:-:S08]  /*0220*/  DFMA R6, -R12, R4, 1 ;  /* 0x3ff000000c06742b */ /* 0x001fd00000000104 */
[----:B------:R-:W-:-:S08]  /*0230*/  DFMA R6, R6, R6, R6 ;  /* 0x000000060606722b */ /* 0x000fd00000000006 */
[----:B------:R-:W-:-:S08]  /*0240*/  DFMA R6, R4, R6, R4 ;  /* 0x000000060406722b */ /* 0x000fd00000000004 */
[----:B------:R-:W-:-:S08]  /*0250*/  DFMA R4, -R12, R6, 1 ;  /* 0x3ff000000c04742b */ /* 0x000fd00000000106 */
[----:B------:R-:W-:-:S08]  /*0260*/  DFMA R4, R6, R4, R6 ;  /* 0x000000040604722b */ /* 0x000fd00000000006 */
[----:B------:R-:W-:-:S08]  /*0270*/  DMUL R6, R16, R4 ;  /* 0x0000000410067228 */ /* 0x000fd00000000000 */
[----:B------:R-:W-:-:S08]  /*0280*/  DFMA R8, -R12, R6, R16 ;  /* 0x000000060c08722b */ /* 0x000fd00000000110 */
[----:B------:R-:W-:-:S10]  /*0290*/  DFMA R4, R4, R8, R6 ;  /* 0x000000080404722b */ /* 0x000fd40000000006 */
[----:B------:R-:W-:-:S05]  /*02a0*/  FFMA R0, RZ, R13, R5 ;  /* 0x0000000dff007223 */ /* 0x000fca0000000005 */
[----:B------:R-:W-:-:S13]  /*02b0*/  FSETP.GT.AND P0, PT, |R0|, 1.469367938527859385e-39, PT ;  /* 0x001000000000780b */ /* 0x000fda0003f04200 */
[----:B------:R-:W-:Y:S05]  /*02c0*/  @P0 BRA P1, `(.L_x_2) ;  /* 0x00000000001c0947 */ /* 0x000fea0000800000 */
[----:B------:R-:W-:Y:S01]  /*02d0*/  IMAD.MOV.U32 R11, RZ, RZ, R13 ;  /* 0x000000ffff0b7224 */ /* 0x000fe200078e000d */
[----:B------:R-:W-:Y:S01]  /*02e0*/  MOV R4, 0x320 ;  /* 0x0000032000047802 */ /* 0x000fe20000000f00 */
[----:B------:R-:W-:Y:S02]  /*02f0*/  IMAD.MOV.U32 R8, RZ, RZ, R16 ;  /* 0x000000ffff087224 */ /* 0x000fe400078e0010 */
[----:B------:R-:W-:-:S07]  /*0300*/  IMAD.MOV.U32 R9, RZ, RZ, R17 ;  /* 0x000000ffff097224 */ /* 0x000fce00078e0011 */
[----:B------:R-:W-:Y:S05]  /*0310*/  CALL.REL.NOINC `($__internal_0_$__cuda_sm20_div_rn_f64_full) ;  /* 0x0000001800307944 */ /* 0x000fea0003c00000 */
[----:B------:R-:W-:Y:S02]  /*0320*/  IMAD.MOV.U32 R4, RZ, RZ, R18 ;  /* 0x000000ffff047224 */ /* 0x000fe400078e0012 */
[----:B------:R-:W-:-:S07]  /*0330*/  IMAD.MOV.U32 R5, RZ, RZ, R19 ;  /* 0x000000ffff057224 */ /* 0x000fce00078e0013 */
.L_x_2:
[----:B------:R-:W-:Y:S05]  /*0340*/  BSYNC.RECONVERGENT B0 ;  /* 0x0000000000007941 */ /* 0x000fea0003800200 */
.L_x_1:
[----:B------:R-:W0:Y:S01]  /*0350*/  F2I.F64.TRUNC R0, R4 ;  /* 0x0000000400007311 */ /* 0x000e22000030d100 */
[----:B------:R-:W-:Y:S01]  /*0360*/  UMOV UR5, URZ ;  /* 0x000000ff00057c82 */ /* 0x000fe20008000000 */
[----:B0-----:R-:W-:-:S05]  /*0370*/  IMAD.HI R3, R0, 0x66666667, RZ ;  /* 0x6666666700037827 */ /* 0x001fca00078e02ff */
[----:B------:R-:W-:-:S04]  /*0380*/  SHF.R.U32.HI R6, RZ, 0x1f, R3 ;  /* 0x0000001fff067819 */ /* 0x000fc80000011603 */
[----:B------:R-:W-:-:S05]  /*0390*/  LEA.HI.SX32 R3, R3, R6, 0x1e ;  /* 0x0000000603037211 */ /* 0x000fca00078ff2ff */
[----:B------:R-:W-:Y:S01]  /*03a0*/  IMAD R0, R3, -0xa, R0 ;  /* 0xfffffff603007824 */ /* 0x000fe200078e0200 */
[----:B------:R-:W-:Y:S06]  /*03b0*/  BRA.U !UP0, `(.L_x_3) ;  /* 0x0000000d08507547 */ /* 0x000fec000b800000 */
[----:B------:R-:W-:Y:S01]  /*03c0*/  CS2R R14, SRZ ;  /* 0x00000000000e7805 */ /* 0x000fe2000001ff00 */
[----:B------:R-:W-:Y:S02]  /*03d0*/  UIADD3 UR7, UPT, UPT, UR4, -0x1, URZ ;  /* 0xffffffff04077890 */ /* 0x000fe4000fffe0ff */
[----:B------:R-:W-:Y:S01]  /*03e0*/  UIADD3 UR11, UPT, UPT, -UR4, 0x1, URZ ;  /* 0x00000001040b7890 */ /* 0x000fe2000fffe1ff */
[----:B------:R-:W-:Y:S01]  /*03f0*/  UMOV UR5, URZ ;  /* 0x000000ff00057c82 */ /* 0x000fe20008000000 */
[----:B------:R-:W-:-:S10]  /*0400*/  UMOV UR12, 0x1 ;  /* 0x00000001000c7882 */ /* 0x000fd40000000000 */
.L_x_12:
[----:B------:R-:W-:Y:S01]  /*0410*/  IMAD.MOV.U32 R26, RZ, RZ, R14 ;  /* 0x000000ffff1a7224 */ /* 0x000fe200078e000e */
[----:B------:R-:W-:Y:S02]  /*0420*/  MOV R3, R15 ;  /* 0x0000000f00037202 */ /* 0x000fe40000000f00 */
[----:B------:R-:W-:-:S07]  /*0430*/  MOV R24, 0x450 ;  /* 0x0000045000187802 */ /* 0x000fce0000000f00 */
[----:B------:R-:W-:Y:S05]  /*0440*/  CALL.REL.NOINC `($_Z7isValidPiiiPb$__internal_accurate_pow) ;  /* 0x0000001c004c7944 */ /* 0x000fea0003c00000 */
[----:B------:R-:W-:Y:S01]  /*0450*/  UISETP.NE.AND UP0, UPT, UR12, 0x1, UPT ;  /* 0x000000010c00788c */ /* 0x000fe2000bf05270 */
[----:B------:R-:W-:Y:S01]  /*0460*/  IMAD.MOV.U32 R4, RZ, RZ, 0x1 ;  /* 0x00000001ff047424 */ /* 0x000fe200078e00ff */
[----:B------:R-:W-:Y:S01]  /*0470*/  FSETP.GEU.AND P1, PT, |R17|, 6.5827683646048100446e-37, PT ;  /* 0x036000001100780b */ /* 0x000fe20003f2e200 */
[----:B------:R-:W-:Y:S03]  /*0480*/  BSSY.RECONVERGENT B0, `(.L_x_4) ;  /* 0x0000017000007945 */ /* 0x000fe60003800200 */
[----:B------:R-:W-:-:S04]  /*0490*/  PLOP3.LUT P0, PT, PT, PT, UP0, 0x80, 0x8 ;  /* 0x000000000008781c */ /* 0x000fc80003f0f008 */
        /* <DEDUP_REMOVED lines=21> */
.L_x_5:
[----:B------:R-:W-:Y:S05]  /*05f0*/  BSYNC.RECONVERGENT B0 ;  /* 0x0000000000007941 */ /* 0x000fea0003800200 */
.L_x_4:
[----:B------:R-:W0:Y:S01]  /*0600*/  F2I.F64.TRUNC R4, R4 ;  /* 0x0000000400047311 */ /* 0x000e22000030d100 */
[----:B------:R-:W-:Y:S01]  /*0610*/  UISETP.GE.U32.AND UP0, UPT, UR4, UR5, UPT ;  /* 0x000000050400728c */ /* 0x000fe2000bf06070 */
[----:B------:R-:W-:Y:S01]  /*0620*/  IMAD.MOV.U32 R7, RZ, RZ, RZ ;  /* 0x000000ffff077224 */ /* 0x000fe200078e00ff */
[----:B------:R-:W-:Y:S01]  /*0630*/  UIADD3 UR13, UPT, UPT, UR5, 0x1, URZ ;  /* 0x00000001050d7890 */ /* 0x000fe2000fffe0ff */
[----:B------:R-:W-:-:S03]  /*0640*/  MOV R24, 0x7a0 ;  /* 0x000007a000187802 */ /* 0x000fc60000000f00 */
[----:B------:R-:W-:-:S05]  /*0650*/  PLOP3.LUT P2, PT, PT, PT, UP0, 0x80, 0x8 ;  /* 0x000000000008781c */ /* 0x000fca0003f4f008 */
[----:B------:R-:W-:Y:S01]  /*0660*/  @!UP0 UIADD3 UR14, UPT, UPT, UR11, -0x1, URZ ;  /* 0xffffffff0b0e8890 */ /* 0x000fe2000fffe0ff */
[----:B0-----:R-:W-:-:S05]  /*0670*/  IMAD.HI R3, R4, 0x66666667, RZ ;  /* 0x6666666704037827 */ /* 0x001fca00078e02ff */
[----:B------:R-:W-:-:S04]  /*0680*/  SHF.R.U32.HI R6, RZ, 0x1f, R3 ;  /* 0x0000001fff067819 */ /* 0x000fc80000011603 */
[----:B------:R-:W-:Y:S01]  /*0690*/  LEA.HI.SX32 R3, R3, R6, 0x1e ;  /* 0x0000000603037211 */ /* 0x000fe200078ff2ff */
[----:B------:R-:W-:-:S04]  /*06a0*/  IMAD.U32 R6, RZ, RZ, UR4 ;  /* 0x00000004ff067e24 */ /* 0x000fc8000f8e00ff */
[----:B------:R-:W-:Y:S02]  /*06b0*/  IMAD R3, R3, -0xa, R4 ;  /* 0xfffffff603037824 */ /* 0x000fe400078e0204 */
[----:B------:R-:W0:Y:S01]  /*06c0*/  I2F.F64.U32 R4, UR13 ;  /* 0x0000000d00047d12 */ /* 0x000e220008201800 */
[----:B------:R-:W-:Y:S02]  /*06d0*/  @!UP0 UIADD3 UR13, UPT, UPT, UR7, 0x1, URZ ;  /* 0x00000001070d8890 */ /* 0x000fe4000fffe0ff */
[C---:B------:R-:W-:Y:S01]  /*06e0*/  ISETP.NE.AND P0, PT, R0.reuse, R3, PT ;  /* 0x000000030000720c */ /* 0x040fe20003f05270 */
[----:B------:R-:W-:-:S03]  /*06f0*/  @!P2 IMAD.IADD R3, R0, 0x1, -R3 ;  /* 0x000000010003a824 */ /* 0x000fc600078e0a03 */
[----:B------:R-:W-:Y:S01]  /*0700*/  ISETP.LT.U32.AND P0, PT, R6, UR5, !P0 ;  /* 0x0000000506007c0c */ /* 0x000fe2000c701070 */
[----:B------:R-:W-:Y:S01]  /*0710*/  VIADD R6, R27, 0x1 ;  /* 0x000000011b067836 */ /* 0x000fe20000000000 */
[----:B------:R-:W-:-:S04]  /*0720*/  @!P2 ISETP.NE.AND P1, PT, R3, UR14, PT ;  /* 0x0000000e0300ac0c */ /* 0x000fc8000bf25270 */
[----:B------:R-:W-:Y:S01]  /*0730*/  @!P2 ISETP.EQ.OR P1, PT, R3, UR13, !P1 ;  /* 0x0000000d0300ac0c */ /* 0x000fe2000cf22670 */
[----:B0-----:R-:W-:-:S03]  /*0740*/  IMAD.MOV.U32 R26, RZ, RZ, R4 ;  /* 0x000000ffff1a7224 */ /* 0x001fc600078e0004 */
[----:B------:R-:W-:Y:S01]  /*0750*/  @!P2 SEL R7, RZ, 0x1, !P1 ;  /* 0x00000001ff07a807 */ /* 0x000fe20004800000 */
[----:B------:R-:W-:Y:S02]  /*0760*/  IMAD.MOV.U32 R3, RZ, RZ, R5 ;  /* 0x000000ffff037224 */ /* 0x000fe400078e0005 */
[----:B------:R-:W-:-:S05]  /*0770*/  @!P0 IADD3 R6, PT, PT, R27, RZ, RZ ;  /* 0x000000ff1b068210 */ /* 0x000fca0007ffe0ff */
[----:B------:R-:W-:-:S07]  /*0780*/  IMAD.IADD R27, R6, 0x1, R7 ;  /* 0x00000001061b7824 */ /* 0x000fce00078e0207 */
[----:B------:R-:W-:Y:S05]  /*0790*/  CALL.REL.NOINC `($_Z7isValidPiiiPb$__internal_accurate_pow) ;  /* 0x0000001800787944 */ /* 0x000fea0003c00000 */
[----:B------:R-:W0:Y:S01]  /*07a0*/  MUFU.RCP64H R5, R3 ;  /* 0x0000000300057308 */ /* 0x000e220000001800 */
[----:B------:R-:W-:Y:S01]  /*07b0*/  IMAD.MOV.U32 R13, RZ, RZ, R3 ;  /* 0x000000ffff0d7224 */ /* 0x000fe200078e0003 */
[----:B------:R-:W-:Y:S01]  /*07c0*/  FSETP.GEU.AND P1, PT, |R17|, 6.5827683646048100446e-37, PT ;  /* 0x036000001100780b */ /* 0x000fe20003f2e200 */
[----:B------:R-:W-:Y:S01]  /*07d0*/  IMAD.MOV.U32 R4, RZ, RZ, 0x1 ;  /* 0x00000001ff047424 */ /* 0x000fe200078e00ff */
[----:B------:R-:W-:Y:S05]  /*07e0*/  BSSY.RECONVERGENT B0, `(.L_x_6) ;  /* 0x0000013000007945 */ /* 0x000fea0003800200 */
        /* <DEDUP_REMOVED lines=16> */
[----:B------:R-:W-:Y:S01]  /*08f0*/  IMAD.MOV.U32 R4, RZ, RZ, R18 ;  /* 0x000000ffff047224 */ /* 0x000fe200078e0012 */
[----:B------:R-:W-:-:S07]  /*0900*/  MOV R5, R19 ;  /* 0x0000001300057202 */ /* 0x000fce0000000f00 */
.L_x_7:
[----:B------:R-:W-:Y:S05]  /*0910*/  BSYNC.RECONVERGENT B0 ;  /* 0x0000000000007941 */ /* 0x000fea0003800200 */
.L_x_6:
[----:B------:R-:W0:Y:S01]  /*0920*/  F2I.F64.TRUNC R4, R4 ;  /* 0x0000000400047311 */ /* 0x000e22000030d100 */
[----:B------:R-:W-:Y:S01]  /*0930*/  UISETP.GT.U32.AND UP0, UPT, UR4, UR5, UPT ;  /* 0x000000050400728c */ /* 0x000fe2000bf04070 */
[----:B------:R-:W-:Y:S01]  /*0940*/  IMAD.MOV.U32 R7, RZ, RZ, RZ ;  /* 0x000000ffff077224 */ /* 0x000fe200078e00ff */
[----:B------:R-:W-:Y:S01]  /*0950*/  UIADD3 UR13, UPT, UPT, UR5, 0x2, URZ ;  /* 0x00000002050d7890 */ /* 0x000fe2000fffe0ff */
[----:B------:R-:W-:-:S03]  /*0960*/  MOV R24, 0xaa0 ;  /* 0x00000aa000187802 */ /* 0x000fc60000000f00 */
[----:B------:R-:W-:Y:S01]  /*0970*/  PLOP3.LUT P2, PT, PT, PT, UP0, 0x80, 0x8 ;  /* 0x000000000008781c */ /* 0x000fe20003f4f008 */
[----:B0-----:R-:W-:-:S05]  /*0980*/  IMAD.HI R3, R4, 0x66666667, RZ ;  /* 0x6666666704037827 */ /* 0x001fca00078e02ff */
[----:B------:R-:W-:-:S04]  /*0990*/  SHF.R.U32.HI R6, RZ, 0x1f, R3 ;  /* 0x0000001fff067819 */ /* 0x000fc80000011603 */
[----:B------:R-:W-:Y:S01]  /*09a0*/  LEA.HI.SX32 R3, R3, R6, 0x1e ;  /* 0x0000000603037211 */ /* 0x000fe200078ff2ff */
[----:B------:R-:W-:-:S04]  /*09b0*/  IMAD.U32 R6, RZ, RZ, UR4 ;  /* 0x00000004ff067e24 */ /* 0x000fc8000f8e00ff */
[----:B------:R-:W-:Y:S02]  /*09c0*/  IMAD R3, R3, -0xa, R4 ;  /* 0xfffffff603037824 */ /* 0x000fe400078e0204 */
[----:B------:R-:W0:Y:S03]  /*09d0*/  I2F.F64.U32 R4, UR13 ;  /* 0x0000000d00047d12 */ /* 0x000e260008201800 */
[C---:B------:R-:W-:Y:S01]  /*09e0*/  ISETP.NE.AND P0, PT, R0.reuse, R3, PT ;  /* 0x000000030000720c */ /* 0x040fe20003f05270 */
[----:B------:R-:W-:-:S03]  /*09f0*/  @!P2 IMAD.IADD R3, R0, 0x1, -R3 ;  /* 0x000000010003a824 */ /* 0x000fc600078e0a03 */
[----:B------:R-:W-:Y:S01]  /*0a00*/  ISETP.LE.U32.AND P0, PT, R6, UR5, !P0 ;  /* 0x0000000506007c0c */ /* 0x000fe2000c703070 */
[----:B------:R-:W-:Y:S01]  /*0a10*/  VIADD R6, R27, 0x1 ;  /* 0x000000011b067836 */ /* 0x000fe20000000000 */
[----:B------:R-:W-:-:S04]  /*0a20*/  @!P2 ISETP.NE.AND P1, PT, R3, UR11, PT ;  /* 0x0000000b0300ac0c */ /* 0x000fc8000bf25270 */
[----:B------:R-:W-:Y:S01]  /*0a30*/  @!P2 ISETP.EQ.OR P1, PT, R3, UR7, !P1 ;  /* 0x000000070300ac0c */ /* 0x000fe2000cf22670 */
[----:B0-----:R-:W-:-:S03]  /*0a40*/  IMAD.MOV.U32 R26, RZ, RZ, R4 ;  /* 0x000000ffff1a7224 */ /* 0x001fc600078e0004 */
[----:B------:R-:W-:Y:S01]  /*0a50*/  @!P2 SEL R7, RZ, 0x1, !P1 ;  /* 0x00000001ff07a807 */ /* 0x000fe20004800000 */
[----:B------:R-:W-:Y:S02]  /*0a60*/  IMAD.MOV.U32 R3, RZ, RZ, R5 ;  /* 0x000000ffff037224 */ /* 0x000fe400078e0005 */
[----:B------:R-:W-:-:S04]  /*0a70*/  @!P0 IMAD.MOV R6, RZ, RZ, R27 ;  /* 0x000000ffff068224 */ /* 0x000fc800078e021b */
[----:B------:R-:W-:-:S07]  /*0a80*/  IMAD.IADD R27, R6, 0x1, R7 ;  /* 0x00000001061b7824 */ /* 0x000fce00078e0207 */
[----:B------:R-:W-:Y:S05]  /*0a90*/  CALL.REL.NOINC `($_Z7isValidPiiiPb$__internal_accurate_pow) ;  /* 0x0000001400b87944 */ /* 0x000fea0003c00000 */
[----:B------:R-:W0:Y:S01]  /*0aa0*/  MUFU.RCP64H R7, R3 ;  /* 0x0000000300077308 */ /* 0x000e220000001800 */
[----:B------:R-:W-:Y:S02]  /*0ab0*/  HFMA2 R6, -RZ, RZ, 0, 5.9604644775390625e-08 ;  /* 0x00000001ff067431 */ /* 0x000fe400000001ff */
[----:B------:R-:W-:Y:S01]  /*0ac0*/  IMAD.MOV.U32 R13, RZ, RZ, R3 ;  /* 0x000000ffff0d7224 */ /* 0x000fe200078e0003 */
[----:B------:R-:W-:Y:S01]  /*0ad0*/  FSETP.GEU.AND P1, PT, |R17|, 6.5827683646048100446e-37, PT ;  /* 0x036000001100780b */ /* 0x000fe20003f2e200 */
[----:B------:R-:W-:Y:S04]  /*0ae0*/  BSSY.RECONVERGENT B0, `(.L_x_8) ;  /* 0x0000013000007945 */ /* 0x000fe80003800200 */
[----:B0-----:R-:W-:-:S08]  /*0af0*/  DFMA R4, R6, -R12, 1 ;  /* 0x3ff000000604742b */ /* 0x001fd0000000080c */
        /* <DEDUP_REMOVED lines=17> */
.L_x_9:
[----:B------:R-:W-:Y:S05]  /*0c10*/  BSYNC.RECONVERGENT B0 ;  /* 0x0000000000007941 */ /* 0x000fea0003800200 */
.L_x_8:
[----:B------:R-:W0:Y:S01]  /*0c20*/  F2I.F64.TRUNC R4, R4 ;  /* 0x0000000400047311 */ /* 0x000e22000030d100 */
[----:B------:R-:W-:Y:S01]  /*0c30*/  UISETP.GE.U32.AND UP0, UPT, UR4, UR13, UPT ;  /* 0x0000000d0400728c */ /* 0x000fe2000bf06070 */
[----:B------:R-:W-:Y:S01]  /*0c40*/  IMAD.MOV.U32 R7, RZ, RZ, RZ ;  /* 0x000000ffff077224 */ /* 0x000fe200078e00ff */
[----:B------:R-:W-:Y:S01]  /*0c50*/  UIADD3 UR16, UPT, UPT, UR5, 0x3, URZ ;  /* 0x0000000305107890 */ /* 0x000fe2000fffe0ff */
[----:B------:R-:W-:-:S03]  /*0c60*/  MOV R24, 0xdc0 ;  /* 0x00000dc000187802 */ /* 0x000fc60000000f00 */
[----:B------:R-:W-:-:S05]  /*0c70*/  PLOP3.LUT P2, PT, PT, PT, UP0, 0x80, 0x8 ;  /* 0x000000000008781c */ /* 0x000fca0003f4f008 */
[----:B------:R-:W-:Y:S01]  /*0c80*/  @!UP0 UIADD3 UR14, UPT, UPT, UR11, 0x1, URZ ;  /* 0x000000010b0e8890 */ /* 0x000fe2000fffe0ff */
        /* <DEDUP_REMOVED lines=8> */
[----:B------:R-:W-:Y:S01]  /*0d10*/  ISETP.LT.U32.AND P0, PT, R6, UR13, !P0 ;  /* 0x0000000d06007c0c */ /* 0x000fe2000c701070 */
[----:B------:R-:W-:Y:S01]  /*0d20*/  @!UP0 UIADD3 UR13, UPT, UPT, UR7, -0x1, URZ ;  /* 0xffffffff070d8890 */ /* 0x000fe2000fffe0ff */
[----:B------:R-:W-:Y:S01]  /*0d30*/  @!P2 ISETP.NE.AND P1, PT, R3, UR14, PT ;  /* 0x0000000e0300ac0c */ /* 0x000fe2000bf25270 */
[----:B------:R-:W-:-:S04]  /*0d40*/  VIADD R6, R27, 0x1 ;  /* 0x000000011b067836 */ /* 0x000fc80000000000 */
[----:B------:R-:W-:Y:S01]  /*0d50*/  @!P2 ISETP.EQ.OR P1, PT, R3, UR13, !P1 ;  /* 0x0000000d0300ac0c */ /* 0x000fe2000cf22670 */
[----:B0-----:R-:W-:Y:S02]  /*0d60*/  IMAD.MOV.U32 R26, RZ, RZ, R4 ;  /* 0x000000ffff1a7224 */ /* 0x001fe400078e0004 */
[----:B------:R-:W-:Y:S01]  /*0d70*/  IMAD.MOV.U32 R3, RZ, RZ, R5 ;  /* 0x000000ffff037224 */ /* 0x000fe200078e0005 */
[----:B------:R-:W-:Y:S02]  /*0d80*/  @!P2 SEL R7, RZ, 0x1, !P1 ;  /* 0x00000001ff07a807 */ /* 0x000fe40004800000 */
        /* <DEDUP_REMOVED lines=26> */
.L_x_11:
[----:B------:R-:W-:Y:S05]  /*0f30*/  BSYNC.RECONVERGENT B0 ;  /* 0x0000000000007941 */ /* 0x000fea0003800200 */
.L_x_10:
[----:B------:R-:W0:Y:S01]  /*0f40*/  F2I.F64.TRUNC R4, R4 ;  /* 0x0000000400047311 */ /* 0x000e22000030d100 */
[----:B------:R-:W-:Y:S01]  /*0f50*/  UISETP.GE.U32.AND UP0, UPT, UR4, UR16, UPT ;  /* 0x000000100400728c */ /* 0x000fe2000bf06070 */
[----:B------:R-:W-:Y:S01]  /*0f60*/  DADD R14, R14, 4 ;  /* 0x401000000e0e7429 */ /* 0x000fe20000000000 */
[----:B------:R-:W-:Y:S02]  /*0f70*/  UIADD3 UR5, UPT, UPT, UR5, 0x4, URZ ;  /* 0x0000000405057890 */ /* 0x000fe4000fffe0ff */
[----:B------:R-:W-:Y:S02]  /*0f80*/  UIADD3 UR12, UPT, UPT, UR12, 0x4, URZ ;  /* 0x000000040c0c7890 */ /* 0x000fe4000fffe0ff */
[----:B------:R-:W-:-:S05]  /*0f90*/  PLOP3.LUT P2, PT, PT, PT, UP0, 0x80, 0x8 ;  /* 0x000000000008781c */ /* 0x000fca0003f4f008 */
[----:B------:R-:W-:Y:S02]  /*0fa0*/  @!UP0 UIADD3 UR14, UPT, UPT, UR11, 0x2, URZ ;  /* 0x000000020b0e8890 */ /* 0x000fe4000fffe0ff */
[----:B------:R-:W-:Y:S01]  /*0fb0*/  @!UP0 UIADD3 UR13, UPT, UPT, UR7, -0x2, URZ ;  /* 0xfffffffe070d8890 */ /* 0x000fe2000fffe0ff */
[----:B0-----:R-:W-:Y:S01]  /*0fc0*/  IMAD.HI R3, R4, 0x66666667, RZ ;  /* 0x6666666704037827 */ /* 0x001fe200078e02ff */
[----:B------:R-:W-:Y:S02]  /*0fd0*/  UISETP.NE.AND UP0, UPT, UR5, UR6, UPT ;  /* 0x000000060500728c */ /* 0x000fe4000bf05270 */
[----:B------:R-:W-:Y:S02]  /*0fe0*/  UIADD3 UR7, UPT, UPT, UR7, -0x4, URZ ;  /* 0xfffffffc07077890 */ /* 0x000fe4000fffe0ff */
[----:B------:R-:W-:Y:S01]  /*0ff0*/  SHF.R.U32.HI R6, RZ, 0x1f, R3 ;  /* 0x0000001fff067819 */ /* 0x000fe20000011603 */
[----:B------:R-:W-:-:S03]  /*1000*/  UIADD3 UR11, UPT, UPT, UR11, 0x4, URZ ;  /* 0x000000040b0b7890 */ /* 0x000fc6000fffe0ff */
[----:B------:R-:W-:Y:S01]  /*1010*/  LEA.HI.SX32 R3, R3, R6, 0x1e ;  /* 0x0000000603037211 */ /* 0x000fe200078ff2ff */
[----:B------:R-:W-:-:S04]  /*1020*/  IMAD.U32 R6, RZ, RZ, UR4 ;  /* 0x00000004ff067e24 */ /* 0x000fc8000f8e00ff */
[----:B------:R-:W-:-:S04]  /*1030*/  IMAD R3, R3, -0xa, R4 ;  /* 0xfffffff603037824 */ /* 0x000fc800078e0204 */
[C---:B------:R-:W-:Y:S01]  /*1040*/  @!P2 IMAD.IADD R4, R0.reuse, 0x1, -R3 ;  /* 0x000000010004a824 */ /* 0x040fe200078e0a03 */
[----:B------:R-:W-:Y:S01]  /*1050*/  ISETP.NE.AND P0, PT, R0, R3, PT ;  /* 0x000000030000720c */ /* 0x000fe20003f05270 */
[----:B------:R-:W-:-:S03]  /*1060*/  VIADD R3, R27, 0x1 ;  /* 0x000000011b037836 */ /* 0x000fc60000000000 */
[----:B------:R-:W-:Y:S02]  /*1070*/  ISETP.LT.U32.AND P0, PT, R6, UR16, !P0 ;  /* 0x0000001006007c0c */ /* 0x000fe4000c701070 */
[----:B------:R-:W-:-:S04]  /*1080*/  @!P2 ISETP.NE.AND P1, PT, R4, UR14, PT ;  /* 0x0000000e0400ac0c */ /* 0x000fc8000bf25270 */
[----:B------:R-:W-:Y:S01]  /*1090*/  @!P2 ISETP.EQ.OR P1, PT, R4, UR13, !P1 ;  /* 0x0000000d0400ac0c */ /* 0x000fe2000cf22670 */
[----:B------:R-:W-:-:S03]  /*10a0*/  IMAD.MOV.U32 R4, RZ, RZ, RZ ;  /* 0x000000ffff047224 */ /* 0x000fc600078e00ff */
[----:B------:R-:W-:-:S03]  /*10b0*/  @!P2 SEL R4, RZ, 0x1, !P1 ;  /* 0x00000001ff04a807 */ /* 0x000fc60004800000 */
[----:B------:R-:W-:-:S04]  /*10c0*/  @!P0 IMAD.MOV R3, RZ, RZ, R27 ;  /* 0x000000ffff038224 */ /* 0x000fc800078e021b */
[----:B------:R-:W-:Y:S01]  /*10d0*/  IMAD.IADD R27, R3, 0x1, R4 ;  /* 0x00000001031b7824 */ /* 0x000fe200078e0204 */
[----:B------:R-:W-:Y:S06]  /*10e0*/  BRA.U UP0, `(.L_x_12) ;  /* 0xfffffff100c87547 */ /* 0x000fec000b83ffff */
[----:B------:R-:W-:-:S05]  /*10f0*/  UMOV UR5, UR6 ;  /* 0x0000000600057c82 */ /* 0x000fca0008000000 */
.L_x_3:
[----:B------:R-:W-:-:S09]  /*1100*/  UISETP.NE.AND UP0, UPT, UR10, URZ, UPT ;  /* 0x000000ff0a00728c */ /* 0x000fd2000bf05270 */
[----:B------:R-:W-:Y:S05]  /*1110*/  BRA.U !UP0, `(.L_x_13) ;  /* 0x00000009086c7547 */ /* 0x000fea000b800000 */
[----:B------:R-:W0:Y:S01]  /*1120*/  I2F.F64.U32 R4, UR5 ;  /* 0x0000000500047d12 */ /* 0x000e220008201800 */
[----:B------:R-:W-:Y:S01]  /*1130*/  MOV R24, 0x1170 ;  /* 0x0000117000187802 */ /* 0x000fe20000000f00 */
[----:B0-----:R-:W-:Y:S02]  /*1140*/  IMAD.MOV.U32 R26, RZ, RZ, R4 ;  /* 0x000000ffff1a7224 */ /* 0x001fe400078e0004 */
[----:B------:R-:W-:-:S07]  /*1150*/  IMAD.MOV.U32 R3, RZ, RZ, R5 ;  /* 0x000000ffff037224 */ /* 0x000fce00078e0005 */
[----:B------:R-:W-:Y:S05]  /*1160*/  CALL.REL.NOINC `($_Z7isValidPiiiPb$__internal_accurate_pow) ;  /* 0x0000001000047944 */ /* 0x000fea0003c00000 */
        /* <DEDUP_REMOVED lines=18> */
[----:B------:R-:W-:Y:S01]  /*1290*/  MOV R11, R13 ;  /* 0x0000000d000b7202 */ /* 0x000fe20000000f00 */
[----:B------:R-:W-:Y:S01]  /*12a0*/  IMAD.MOV.U32 R8, RZ, RZ, R16 ;  /* 0x000000ffff087224 */ /* 0x000fe200078e0010 */
[----:B------:R-:W-:Y:S01]  /*12b0*/  MOV R4, 0x12e0 ;  /* 0x000012e000047802 */ /* 0x000fe20000000f00 */
[----:B------:R-:W-:-:S07]  /*12c0*/  IMAD.MOV.U32 R9, RZ, RZ, R17 ;  /* 0x000000ffff097224 */ /* 0x000fce00078e0011 */
[----:B------:R-:W-:Y:S05]  /*12d0*/  CALL.REL.NOINC `($__internal_0_$__cuda_sm20_div_rn_f64_full) ;  /* 0x0000000800407944 */ /* 0x000fea0003c00000 */
[----:B------:R-:W-:Y:S02]  /*12e0*/  IMAD.MOV.U32 R4, RZ, RZ, R18 ;  /* 0x000000ffff047224 */ /* 0x000fe400078e0012 */
[----:B------:R-:W-:-:S07]  /*12f0*/  IMAD.MOV.U32 R5, RZ, RZ, R19 ;  /* 0x000000ffff057224 */ /* 0x000fce00078e0013 */
.L_x_15:
[----:B------:R-:W-:Y:S05]  /*1300*/  BSYNC.RECONVERGENT B0 ;  /* 0x0000000000007941 */ /* 0x000fea0003800200 */
.L_x_14:
[----:B------:R-:W0:Y:S01]  /*1310*/  F2I.F64.TRUNC R4, R4 ;  /* 0x0000000400047311 */ /* 0x000e22000030d100 */
[----:B------:R-:W-:-:S06]  /*1320*/  UISETP.GE.U32.AND UP0, UPT, UR4, UR5, UPT ;  /* 0x000000050400728c */ /* 0x000fcc000bf06070 */
[----:B------:R-:W-:-:S05]  /*1330*/  PLOP3.LUT P2, PT, PT, PT, UP0, 0x80, 0x8 ;  /* 0x000000000008781c */ /* 0x000fca0003f4f008 */
[----:B------:R-:W-:Y:S02]  /*1340*/  @!UP0 UIADD3 UR11, UPT, UPT, UR5, -UR4, URZ ;  /* 0x80000004050b8290 */ /* 0x000fe4000fffe0ff */
[----:B------:R-:W-:Y:S01]  /*1350*/  @!UP0 UIADD3 UR7, UPT, UPT, -UR5, UR4, URZ ;  /* 0x0000000405078290 */ /* 0x000fe2000fffe1ff */
[----:B0-----:R-:W-:Y:S01]  /*1360*/  IMAD.HI R3, R4, 0x66666667, RZ ;  /* 0x6666666704037827 */ /* 0x001fe200078e02ff */
[----:B------:R-:W-:-:S04]  /*1370*/  UISETP.NE.AND UP0, UPT, UR10, 0x1, UPT ;  /* 0x000000010a00788c */ /* 0x000fc8000bf05270 */
[----:B------:R-:W-:-:S04]  /*1380*/  SHF.R.U32.HI R6, RZ, 0x1f, R3 ;  /* 0x0000001fff067819 */ /* 0x000fc80000011603 */
        /* <DEDUP_REMOVED lines=11> */
[----:B------:R-:W-:-:S05]  /*1440*/  @!P0 IMAD.MOV R3, RZ, RZ, R27 ;  /* 0x000000ffff038224 */ /* 0x000fca00078e021b */
[----:B------:R-:W-:Y:S01]  /*1450*/  IADD3 R27, PT, PT, R3, R4, RZ ;  /* 0x00000004031b7210 */ /* 0x000fe20007ffe0ff */
[----:B------:R-:W-:Y:S06]  /*1460*/  BRA.U !UP0, `(.L_x_13) ;  /* 0x0000000508987547 */ /* 0x000fec000b800000 */
[----:B------:R-:W-:Y:S01]  /*1470*/  UIADD3 UR7, UPT, UPT, UR5, 0x1, URZ ;  /* 0x0000000105077890 */ /* 0x000fe2000fffe0ff */
[----:B------:R-:W-:-:S08]  /*1480*/  MOV R24, 0x14d0 ;  /* 0x000014d000187802 */ /* 0x000fd00000000f00 */
[----:B------:R-:W0:Y:S02]  /*1490*/  I2F.F64.U32 R4, UR7 ;  /* 0x0000000700047d12 */ /* 0x000e240008201800 */
[----:B0-----:R-:W-:Y:S02]  /*14a0*/  IMAD.MOV.U32 R26, RZ, RZ, R4 ;  /* 0x000000ffff1a7224 */ /* 0x001fe400078e0004 */
[----:B------:R-:W-:-:S07]  /*14b0*/  IMAD.MOV.U32 R3, RZ, RZ, R5 ;  /* 0x000000ffff037224 */ /* 0x000fce00078e0005 */
        /* <DEDUP_REMOVED lines=24> */
.L_x_17:
[----:B------:R-:W-:Y:S05]  /*1640*/  BSYNC.RECONVERGENT B0 ;  /* 0x0000000000007941 */ /* 0x000fea0003800200 */
.L_x_16:
[----:B------:R-:W0:Y:S01]  /*1650*/  F2I.F64.TRUNC R4, R4 ;  /* 0x0000000400047311 */ /* 0x000e22000030d100 */
[----:B------:R-:W-:-:S06]  /*1660*/  UISETP.GT.U32.AND UP0, UPT, UR4, UR5, UPT ;  /* 0x000000050400728c */ /* 0x000fcc000bf04070 */
[----:B------:R-:W-:-:S05]  /*1670*/  PLOP3.LUT P2, PT, PT, PT, UP0, 0x80, 0x8 ;  /* 0x000000000008781c */ /* 0x000fca0003f4f008 */
[----:B------:R-:W-:Y:S02]  /*1680*/  @!UP0 UIADD3 UR11, UPT, UPT, UR7, -UR4, URZ ;  /* 0x80000004070b8290 */ /* 0x000fe4000fffe0ff */
[----:B------:R-:W-:Y:S01]  /*1690*/  @!UP0 UIADD3 UR7, UPT, UPT, -UR7, UR4, URZ ;  /* 0x0000000407078290 */ /* 0x000fe2000fffe1ff */
[----:B0-----:R-:W-:Y:S01]  /*16a0*/  IMAD.HI R3, R4, 0x66666667, RZ ;  /* 0x6666666704037827 */ /* 0x001fe200078e02ff */
[----:B------:R-:W-:-:S04]  /*16b0*/  UISETP.NE.AND UP0, UPT, UR10, 0x2, UPT ;  /* 0x000000020a00788c */ /* 0x000fc8000bf05270 */
[----:B------:R-:W-:-:S04]  /*16c0*/  SHF.R.U32.HI R6, RZ, 0x1f, R3 ;  /* 0x0000001fff067819 */ /* 0x000fc80000011603 */
[----:B------:R-:W-:Y:S02]  /*16d0*/  LEA.HI.SX32 R3, R3, R6, 0x1e ;  /* 0x0000000603037211 */ /* 0x000fe400078ff2ff */
[----:B------:R-:W-:-:S03]  /*16e0*/  MOV R6, UR4 ;  /* 0x0000000400067c02 */ /* 0x000fc60008000f00 */
[----:B------:R-:W-:-:S04]  /*16f0*/  IMAD R3, R3, -0xa, R4 ;  /* 0xfffffff603037824 */ /* 0x000fc800078e0204 */
[C---:B------:R-:W-:Y:S01]  /*1700*/  @!P2 IMAD.IADD R4, R0.reuse, 0x1, -R3 ;  /* 0x000000010004a824 */ /* 0x040fe200078e0a03 */
[----:B------:R-:W-:Y:S01]  /*1710*/  ISETP.NE.AND P0, PT, R0, R3, PT ;  /* 0x000000030000720c */ /* 0x000fe20003f05270 */
[----:B------:R-:W-:-:S03]  /*1720*/  VIADD R3, R27, 0x1 ;  /* 0x000000011b037836 */ /* 0x000fc60000000000 */
[----:B------:R-:W-:Y:S02]  /*1730*/  ISETP.LE.U32.AND P0, PT, R6, UR5, !P0 ;  /* 0x0000000506007c0c */ /* 0x000fe4000c703070 */
[----:B------:R-:W-:-:S04]  /*1740*/  @!P2 ISETP.NE.AND P1, PT, R4, UR11, PT ;  /* 0x0000000b0400ac0c */ /* 0x000fc8000bf25270 */
[----:B------:R-:W-:Y:S01]  /*1750*/  @!P2 ISETP.EQ.OR P1, PT, R4, UR7, !P1 ;  /* 0x000000070400ac0c */ /* 0x000fe2000cf22670 */
[----:B------:R-:W-:-:S03]  /*1760*/  IMAD.MOV.U32 R4, RZ, RZ, RZ ;  /* 0x000000ffff047224 */ /* 0x000fc600078e00ff */
[----:B------:R-:W-:-:S03]  /*1770*/  @!P2 SEL R4, RZ, 0x1, !P1 ;  /* 0x00000001ff04a807 */ /* 0x000fc60004800000 */
[----:B------:R-:W-:-:S04]  /*1780*/  @!P0 IMAD.MOV R3, RZ, RZ, R27 ;  /* 0x000000ffff038224 */ /* 0x000fc800078e021b */
[----:B------:R-:W-:Y:S01]  /*1790*/  IMAD.IADD R27, R3, 0x1, R4 ;  /* 0x00000001031b7824 */ /* 0x000fe200078e0204 */
        /* <DEDUP_REMOVED lines=30> */
.L_x_19:
[----:B------:R-:W-:Y:S05]  /*1980*/  BSYNC.RECONVERGENT B0 ;  /* 0x0000000000007941 */ /* 0x000fea0003800200 */
.L_x_18:
[----:B------:R-:W0:Y:S01]  /*1990*/  F2I.F64.TRUNC R4, R4 ;  /* 0x0000000400047311 */ /* 0x000e22000030d100 */
[----:B------:R-:W-:-:S06]  /*19a0*/  UISETP.GE.U32.AND UP0, UPT, UR4, UR5, UPT ;  /* 0x000000050400728c */ /* 0x000fcc000bf06070 */
[----:B------:R-:W-:-:S05]  /*19b0*/  PLOP3.LUT P2, PT, PT, PT, UP0, 0x80, 0x8 ;  /* 0x000000000008781c */ /* 0x000fca0003f4f008 */
[----:B------:R-:W-:Y:S01]  /*19c0*/  @!UP0 UIADD3 UR7, UPT, UPT, UR5, -UR4, URZ ;  /* 0x8000000405078290 */ /* 0x000fe2000fffe0ff */
[----:B0-----:R-:W-:-:S05]  /*19d0*/  IMAD.HI R3, R4, 0x66666667, RZ ;  /* 0x6666666704037827 */ /* 0x001fca00078e02ff */
[----:B------:R-:W-:-:S04]  /*19e0*/  SHF.R.U32.HI R6, RZ, 0x1f, R3 ;  /* 0x0000001fff067819 */ /* 0x000fc80000011603 */
[----:B------:R-:W-:Y:S01]  /*19f0*/  LEA.HI.SX32 R3, R3, R6, 0x1e ;  /* 0x0000000603037211 */ /* 0x000fe200078ff2ff */
[----:B------:R-:W-:-:S04]  /*1a00*/  IMAD.U32 R6, RZ, RZ, UR4 ;  /* 0x00000004ff067e24 */ /* 0x000fc8000f8e00ff */
[----:B------:R-:W-:-:S05]  /*1a10*/  IMAD R3, R3, -0xa, R4 ;  /* 0xfffffff603037824 */ /* 0x000fca00078e0204 */
[C---:B------:R-:W-:Y:S01]  /*1a20*/  ISETP.NE.AND P0, PT, R0.reuse, R3, PT ;  /* 0x000000030000720c */ /* 0x040fe20003f05270 */
[----:B------:R-:W-:Y:S02]  /*1a30*/  @!P2 IMAD.IADD R3, R0, 0x1, -R3 ;  /* 0x000000010003a824 */ /* 0x000fe400078e0a03 */
[----:B------:R-:W-:Y:S01]  /*1a40*/  VIADD R0, R27, 0x1 ;  /* 0x000000011b007836 */ /* 0x000fe20000000000 */
[----:B------:R-:W-:Y:S01]  /*1a50*/  ISETP.LT.U32.AND P0, PT, R6, UR5, !P0 ;  /* 0x0000000506007c0c */ /* 0x000fe2000c701070 */
[----:B------:R-:W-:Y:S01]  /*1a60*/  @!UP0 UIADD3 UR5, UPT, UPT, -UR5, UR4, URZ ;  /* 0x0000000405058290 */ /* 0x000fe2000fffe1ff */
[----:B------:R-:W-:-:S05]  /*1a70*/  @!P2 ISETP.NE.AND P1, PT, R3, UR7, PT ;  /* 0x000000070300ac0c */ /* 0x000fca000bf25270 */
[----:B------:R-:W-:Y:S01]  /*1a80*/  @!P2 ISETP.EQ.OR P1, PT, R3, UR5, !P1 ;  /* 0x000000050300ac0c */ /* 0x000fe2000cf22670 */
[----:B------:R-:W-:-:S03]  /*1a90*/  IMAD.MOV.U32 R3, RZ, RZ, RZ ;  /* 0x000000ffff037224 */ /* 0x000fc600078e00ff */
[----:B------:R-:W-:Y:S02]  /*1aa0*/  @!P2 SEL R3, RZ, 0x1, !P1 ;  /* 0x00000001ff03a807 */ /* 0x000fe40004800000 */
[----:B------:R-:W-:-:S05]  /*1ab0*/  @!P0 IMAD.MOV R0, RZ, RZ, R27 ;  /* 0x000000ffff008224 */ /* 0x000fca00078e021b */
[----:B------:R-:W-:-:S07]  /*1ac0*/  IADD3 R27, PT, PT, R0, R3, RZ ;  /* 0x00000003001b7210 */ /* 0x000fce0007ffe0ff */
.L_x_13:
[----:B------:R-:W0:Y:S01]  /*1ad0*/  LDCU UR5, c[0x0][0x38c] ;  /* 0x00007180ff0577ac */ /* 0x000e220008000800 */
[----:B------:R-:W-:-:S04]  /*1ae0*/  UIADD3 UR4, UPT, UPT, UR4, 0x1, URZ ;  /* 0x0000000104047890 */ /* 0x000fc8000fffe0ff */
[----:B0-----:R-:W-:-:S09]  /*1af0*/  UISETP.NE.AND UP0, UPT, UR4, UR5, UPT ;  /* 0x000000050400728c */ /* 0x001fd2000bf05270 */
[----:B------:R-:W-:Y:S05]  /*1b00*/  BRA.U UP0, `(.L_x_20) ;  /* 0xffffffe5008c7547 */ /* 0x000fea000b83ffff */
[----:B------:R-:W-:-:S13]  /*1b10*/  ISETP.GE.AND P0, PT, R27, 0x1, PT ;  /* 0x000000011b00780c */ /* 0x000fda0003f06270 */
[----:B------:R-:W0:Y:S02]  /*1b20*/  @P0 LDC.64 R4, c[0x0][0x390] ;  /* 0x0000e400ff040b82 */ /* 0x000e240000000a00 */
[----:B0-----:R-:W-:-:S04]  /*1b30*/  @P0 IADD3 R4, P1, PT, R2, R4, RZ ;  /* 0x0000000402040210 */ /* 0x001fc80007f3e0ff */
[----:B------:R-:W-:-:S05]  /*1b40*/  @P0 LEA.HI.X.SX32 R5, R2, R5, 0x1, P1 ;  /* 0x0000000502050211 */ /* 0x000fca00008f0eff */
[----:B------:R0:W-:Y:S01]  /*1b50*/  @P0 STG.E.U8 desc[UR8][R4.64], RZ ;  /* 0x000000ff04000986 */ /* 0x0001e2000c101108 */
[----:B------:R-:W-:Y:S05]  /*1b60*/  @P0 EXIT ;  /* 0x000000000000094d */ /* 0x000fea0003800000 */
.L_x_0:
[----:B------:R-:W0:Y:S01]  /*1b70*/  LDCU.64 UR4, c[0x0][0x390] ;  /* 0x00007200ff0477ac */ /* 0x000e220008000a00 */
[----:B------:R-:W-:Y:S01]  /*1b80*/  IMAD.MOV.U32 R0, RZ, RZ, 0x1 ;  /* 0x00000001ff007424 */ /* 0x000fe200078e00ff */
[----:B0-----:R-:W-:-:S04]  /*1b90*/  IADD3 R4, P0, PT, R2, UR4, RZ ;  /* 0x0000000402047c10 */ /* 0x001fc8000ff1e0ff */
[----:B------:R-:W-:Y:S02]  /*1ba0*/  LEA.HI.X.SX32 R5, R2, UR5, 0x1, P0 ;  /* 0x0000000502057c11 */ /* 0x000fe400080f0eff */
[----:B------:R-:W-:-:S05]  /*1bb0*/  PRMT R2, R0, 0x7610, R2 ;  /* 0x0000761000027816 */ /* 0x000fca0000000002 */
[----:B------:R-:W-:Y:S01]  /*1bc0*/  STG.E.U8 desc[UR8][R4.64], R2 ;  /* 0x0000000204007986 */ /* 0x000fe2000c101108 */
[----:B------:R-:W-:Y:S05]  /*1bd0*/  EXIT ;  /* 0x000000000000794d */ /* 0x000fea0003800000 */
        .weak           $__internal_0_$__cuda_sm20_div_rn_f64_full
        .type           $__internal_0_$__cuda_sm20_div_rn_f64_full,@function
        .size           $__internal_0_$__cuda_sm20_div_rn_f64_full,($_Z7isValidPiiiPb$__internal_accurate_pow - $__internal_0_$__cuda_sm20_div_rn_f64_full)
$__internal_0_$__cuda_sm20_div_rn_f64_full:
[C---:B------:R-:W-:Y:S01]  /*1be0*/  FSETP.GEU.AND P0, PT, |R11|.reuse, 1.469367938527859385e-39, PT ;  /* 0x001000000b00780b */ /* 0x040fe20003f0e200 */
[----:B------:R-:W-:Y:S01]  /*1bf0*/  IMAD.MOV.U32 R10, RZ, RZ, R12 ;  /* 0x000000ffff0a7224 */ /* 0x000fe200078e000c */
[----:B------:R-:W-:Y:S01]  /*1c00*/  LOP3.LUT R13, R11, 0x800fffff, RZ, 0xc0, !PT ;  /* 0x800fffff0b0d7812 */ /* 0x000fe200078ec0ff */
[----:B------:R-:W-:Y:S01]  /*1c10*/  IMAD.MOV.U32 R6, RZ, RZ, 0x1 ;  /* 0x00000001ff067424 */ /* 0x000fe200078e00ff */
[----:B------:R-:W-:Y:S01]  /*1c20*/  FSETP.GEU.AND P2, PT, |R9|, 1.469367938527859385e-39, PT ;  /* 0x001000000900780b */ /* 0x000fe20003f4e200 */
[----:B------:R-:W-:Y:S01]  /*1c30*/  IMAD.MOV.U32 R5, RZ, RZ, 0x1ca00000 ;  /* 0x1ca00000ff057424 */ /* 0x000fe200078e00ff */
[----:B------:R-:W-:Y:S01]  /*1c40*/  LOP3.LUT R13, R13, 0x3ff00000, RZ, 0xfc, !PT ;  /* 0x3ff000000d0d7812 */ /* 0x000fe200078efcff */
[----:B------:R-:W-:Y:S01]  /*1c50*/  BSSY.RECONVERGENT B1, `(.L_x_21) ;  /* 0x0000050000017945 */ /* 0x000fe20003800200 */
[----:B------:R-:W-:Y:S02]  /*1c60*/  LOP3.LUT R3, R9, 0x7ff00000, RZ, 0xc0, !PT ;  /* 0x7ff0000009037812 */ /* 0x000fe400078ec0ff */
[----:B------:R-:W-:-:S03]  /*1c70*/  LOP3.LUT R25, R11, 0x7ff00000, RZ, 0xc0, !PT ;  /* 0x7ff000000b197812 */ /* 0x000fc600078ec0ff */
[----:B------:R-:W-:Y:S01]  /*1c80*/  @!P0 DMUL R12, R10, 8.98846567431157953865e+307 ;  /* 0x7fe000000a0c8828 */ /* 0x000fe20000000000 */
[----:B------:R-:W-:Y:S01]  /*1c90*/  ISETP.GE.U32.AND P1, PT, R3, R25, PT ;  /* 0x000000190300720c */ /* 0x000fe20003f26070 */
[----:B------:R-:W-:Y:S02]  /*1ca0*/  IMAD.MOV.U32 R24, RZ, RZ, R3 ;  /* 0x000000ffff187224 */ /* 0x000fe400078e0003 */
[----:B------:R-:W-:Y:S01]  /*1cb0*/  @!P2 LOP3.LUT R18, R11, 0x7ff00000, RZ, 0xc0, !PT ;  /* 0x7ff000000b12a812 */ /* 0x000fe200078ec0ff */
[----:B------:R-:W-:Y:S01]  /*1cc0*/  @!P2 IMAD.MOV.U32 R22, RZ, RZ, RZ ;  /* 0x000000ffff16a224 */ /* 0x000fe200078e00ff */
[----:B------:R-:W0:Y:S02]  /*1cd0*/  MUFU.RCP64H R7, R13 ;  /* 0x0000000d00077308 */ /* 0x000e240000001800 */
[----:B------:R-:W-:Y:S02]  /*1ce0*/  @!P2 ISETP.GE.U32.AND P3, PT, R3, R18, PT ;  /* 0x000000120300a20c */ /* 0x000fe40003f66070 */
[----:B------:R-:W-:-:S02]  /*1cf0*/  @!P0 LOP3.LUT R25, R13, 0x7ff00000, RZ, 0xc0, !PT ;  /* 0x7ff000000d198812 */ /* 0x000fc400078ec0ff */
[----:B------:R-:W-:-:S03]  /*1d00*/  @!P2 SEL R19, R5, 0x63400000, !P3 ;  /* 0x634000000513a807 */ /* 0x000fc60005800000 */
[----:B------:R-:W-:Y:S01]  /*1d10*/  VIADD R26, R25, 0xffffffff ;  /* 0xffffffff191a7836 */ /* 0x000fe20000000000 */
[----:B------:R-:W-:-:S04]  /*1d20*/  @!P2 LOP3.LUT R19, R19, 0x80000000, R9, 0xf8, !PT ;  /* 0x800000001313a812 */ /* 0x000fc800078ef809 */
[----:B------:R-:W-:Y:S01]  /*1d30*/  @!P2 LOP3.LUT R23, R19, 0x100000, RZ, 0xfc, !PT ;  /* 0x001000001317a812 */ /* 0x000fe200078efcff */
[----:B0-----:R-:W-:-:S08]  /*1d40*/  DFMA R20, R6, -R12, 1 ;  /* 0x3ff000000614742b */ /* 0x001fd0000000080c */
[----:B------:R-:W-:-:S08]  /*1d50*/  DFMA R20, R20, R20, R20 ;  /* 0x000000141414722b */ /* 0x000fd00000000014 */
[----:B------:R-:W-:Y:S01]  /*1d60*/  DFMA R20, R6, R20, R6 ;  /* 0x000000140614722b */ /* 0x000fe20000000006 */
[----:B------:R-:W-:Y:S01]  /*1d70*/  SEL R7, R5, 0x63400000, !P1 ;  /* 0x6340000005077807 */ /* 0x000fe20004800000 */
[----:B------:R-:W-:-:S03]  /*1d80*/  IMAD.MOV.U32 R6, RZ, RZ, R8 ;  /* 0x000000ffff067224 */ /* 0x000fc600078e0008 */
[----:B------:R-:W-:-:S03]  /*1d90*/  LOP3.LUT R7, R7, 0x800fffff, R9, 0xf8, !PT ;  /* 0x800fffff07077812 */ /* 0x000fc600078ef809 */
[----:B------:R-:W-:-:S03]  /*1da0*/  DFMA R18, R20, -R12, 1 ;  /* 0x3ff000001412742b */ /* 0x000fc6000000080c */
[----:B------:R-:W-:-:S05]  /*1db0*/  @!P2 DFMA R6, R6, 2, -R22 ;  /* 0x400000000606a82b */ /* 0x000fca0000000816 */
[----:B------:R-:W-:-:S05]  /*1dc0*/  DFMA R18, R20, R18, R20 ;  /* 0x000000121412722b */ /* 0x000fca0000000014 */
[----:B------:R-:W-:-:S03]  /*1dd0*/  @!P2 LOP3.LUT R24, R7, 0x7ff00000, RZ, 0xc0, !PT ;  /* 0x7ff000000718a812 */ /* 0x000fc600078ec0ff */
[----:B------:R-:W-:Y:S02]  /*1de0*/  DMUL R20, R18, R6 ;  /* 0x0000000612147228 */ /* 0x000fe40000000000 */
[----:B------:R-:W-:-:S05]  /*1df0*/  VIADD R22, R24, 0xffffffff ;  /* 0xffffffff18167836 */ /* 0x000fca0000000000 */
[----:B------:R-:W-:Y:S01]  /*1e00*/  ISETP.GT.U32.AND P0, PT, R22, 0x7feffffe, PT ;  /* 0x7feffffe1600780c */ /* 0x000fe20003f04070 */
[----:B------:R-:W-:-:S03]  /*1e10*/  DFMA R22, R20, -R12, R6 ;  /* 0x8000000c1416722b */ /* 0x000fc60000000006 */
[----:B------:R-:W-:-:S05]  /*1e20*/  ISETP.GT.U32.OR P0, PT, R26, 0x7feffffe, P0 ;  /* 0x7feffffe1a00780c */ /* 0x000fca0000704470 */
[----:B------:R-:W-:-:S08]  /*1e30*/  DFMA R22, R18, R22, R20 ;  /* 0x000000161216722b */ /* 0x000fd00000000014 */
[----:B------:R-:W-:Y:S05]  /*1e40*/  @P0 BRA `(.L_x_22) ;  /* 0x00000000006c0947 */ /* 0x000fea0003800000 */
[----:B------:R-:W-:-:S04]  /*1e50*/  LOP3.LUT R18, R11, 0x7ff00000, RZ, 0xc0, !PT ;  /* 0x7ff000000b127812 */ /* 0x000fc800078ec0ff */
[CC--:B------:R-:W-:Y:S02]  /*1e60*/  VIADDMNMX R8, R3.reuse, -R18.reuse, 0xb9600000, !PT ;  /* 0xb960000003087446 */ /* 0x0c0fe40007800912 */
[----:B------:R-:W-:Y:S02]  /*1e70*/  ISETP.GE.U32.AND P0, PT, R3, R18, PT ;  /* 0x000000120300720c */ /* 0x000fe40003f06070 */
[----:B------:R-:W-:Y:S02]  /*1e80*/  VIMNMX R3, PT, PT, R8, 0x46a00000, PT ;  /* 0x46a0000008037848 */ /* 0x000fe40003fe0100 */
[----:B------:R-:W-:-:S04]  /*1e90*/  SEL R8, R5, 0x63400000, !P0 ;  /* 0x6340000005087807 */ /* 0x000fc80004000000 */
[----:B------:R-:W-:Y:S01]  /*1ea0*/  IADD3 R3, PT, PT, -R8, R3, RZ ;  /* 0x0000000308037210 */ /* 0x000fe20007ffe1ff */
[----:B------:R-:W-:-:S04]  /*1eb0*/  IMAD.MOV.U32 R8, RZ, RZ, RZ ;  /* 0x000000ffff087224 */ /* 0x000fc800078e00ff */
[----:B------:R-:W-:-:S06]  /*1ec0*/  VIADD R9, R3, 0x7fe00000 ;  /* 0x7fe0000003097836 */ /* 0x000fcc0000000000 */
[----:B------:R-:W-:-:S10]  /*1ed0*/  DMUL R18, R22, R8 ;  /* 0x0000000816127228 */ /* 0x000fd40000000000 */
[----:B------:R-:W-:-:S13]  /*1ee0*/  FSETP.GTU.AND P0, PT, |R19|, 1.469367938527859385e-39, PT ;  /* 0x001000001300780b */ /* 0x000fda0003f0c200 */
[----:B------:R-:W-:Y:S05]  /*1ef0*/  @P0 BRA `(.L_x_23) ;  /* 0x0000000000940947 */ /* 0x000fea0003800000 */
[----:B------:R-:W-:Y:S01]  /*1f00*/  DFMA R6, R22, -R12, R6 ;  /* 0x8000000c1606722b */ /* 0x000fe20000000006 */
[----:B------:R-:W-:-:S09]  /*1f10*/  IMAD.MOV.U32 R8, RZ, RZ, RZ ;  /* 0x000000ffff087224 */ /* 0x000fd200078e00ff */
[C---:B------:R-:W-:Y:S02]  /*1f20*/  FSETP.NEU.AND P0, PT, R7.reuse, RZ, PT ;  /* 0x000000ff0700720b */ /* 0x040fe40003f0d000 */
[----:B------:R-:W-:-:S04]  /*1f30*/  LOP3.LUT R11, R7, 0x80000000, R11, 0x48, !PT ;  /* 0x80000000070b7812 */ /* 0x000fc800078e480b */
[----:B------:R-:W-:-:S07]  /*1f40*/  LOP3.LUT R9, R11, R9, RZ, 0xfc, !PT ;  /* 0x000000090b097212 */ /* 0x000fce00078efcff */
[----:B------:R-:W-:Y:S05]  /*1f50*/  @!P0 BRA `(.L_x_23) ;  /* 0x00000000007c8947 */ /* 0x000fea0003800000 */
[----:B------:R-:W-:Y:S01]  /*1f60*/  IMAD.MOV R7, RZ, RZ, -R3 ;  /* 0x000000ffff077224 */ /* 0x000fe200078e0a03 */
[----:B------:R-:W-:Y:S01]  /*1f70*/  DMUL.RP R8, R22, R8 ;  /* 0x0000000816087228 */ /* 0x000fe20000008000 */
[----:B------:R-:W-:Y:S01]  /*1f80*/  IMAD.MOV.U32 R6, RZ, RZ, RZ ;  /* 0x000000ffff067224 */ /* 0x000fe200078e00ff */
[----:B------:R-:W-:-:S05]  /*1f90*/  IADD3 R3, PT, PT, -R3, -0x43300000, RZ ;  /* 0xbcd0000003037810 */ /* 0x000fca0007ffe1ff */
[----:B------:R-:W-:-:S03]  /*1fa0*/  DFMA R6, R18, -R6, R22 ;  /* 0x800000061206722b */ /* 0x000fc60000000016 */
[----:B------:R-:W-:-:S07]  /*1fb0*/  LOP3.LUT R11, R9, R11, RZ, 0x3c, !PT ;  /* 0x0000000b090b7212 */ /* 0x000fce00078e3cff */
[----:B------:R-:W-:-:S04]  /*1fc0*/  FSETP.NEU.AND P0, PT, |R7|, R3, PT ;  /* 0x000000030700720b */ /* 0x000fc80003f0d200 */
[----:B------:R-:W-:Y:S02]  /*1fd0*/  FSEL R18, R8, R18, !P0 ;  /* 0x0000001208127208 */ /* 0x000fe40004000000 */
[----:B------:R-:W-:Y:S01]  /*1fe0*/  FSEL R19, R11, R19, !P0 ;  /* 0x000000130b137208 */ /* 0x000fe20004000000 */
[----:B------:R-:W-:Y:S06]  /*1ff0*/  BRA `(.L_x_23) ;  /* 0x0000000000547947 */ /* 0x000fec0003800000 */
.L_x_22:
[----:B------:R-:W-:-:S14]  /*2000*/  DSETP.NAN.AND P0, PT, R8, R8, PT ;  /* 0x000000080800722a */ /* 0x000fdc0003f08000 */
[----:B------:R-:W-:Y:S05]  /*2010*/  @P0 BRA `(.L_x_24) ;  /* 0x0000000000440947 */ /* 0x000fea0003800000 */
[----:B------:R-:W-:-:S14]  /*2020*/  DSETP.NAN.AND P0, PT, R10, R10, PT ;  /* 0x0000000a0a00722a */ /* 0x000fdc0003f08000 */
[----:B------:R-:W-:Y:S05]  /*2030*/  @P0 BRA `(.L_x_25) ;  /* 0x0000000000300947 */ /* 0x000fea0003800000 */
[----:B------:R-:W-:Y:S01]  /*2040*/  ISETP.NE.AND P0, PT, R24, R25, PT ;  /* 0x000000191800720c */ /* 0x000fe20003f05270 */
[----:B------:R-:W-:Y:S02]  /*2050*/  IMAD.MOV.U32 R18, RZ, RZ, 0x0 ;  /* 0x00000000ff127424 */ /* 0x000fe400078e00ff */
[----:B------:R-:W-:-:S10]  /*2060*/  IMAD.MOV.U32 R19, RZ, RZ, -0x80000 ;  /* 0xfff80000ff137424 */ /* 0x000fd400078e00ff */
[----:B------:R-:W-:Y:S05]  /*2070*/  @!P0 BRA `(.L_x_23) ;  /* 0x0000000000348947 */ /* 0x000fea0003800000 */
[----:B------:R-:W-:Y:S02]  /*2080*/  ISETP.NE.AND P0, PT, R24, 0x7ff00000, PT ;  /* 0x7ff000001800780c */ /* 0x000fe40003f05270 */
[----:B------:R-:W-:Y:S02]  /*2090*/  LOP3.LUT R19, R9, 0x80000000, R11, 0x48, !PT ;  /* 0x8000000009137812 */ /* 0x000fe400078e480b */
[----:B------:R-:W-:-:S13]  /*20a0*/  ISETP.EQ.OR P0, PT, R25, RZ, !P0 ;  /* 0x000000ff1900720c */ /* 0x000fda0004702670 */
[----:B------:R-:W-:Y:S01]  /*20b0*/  @P0 LOP3.LUT R3, R19, 0x7ff00000, RZ, 0xfc, !PT ;  /* 0x7ff0000013030812 */ /* 0x000fe200078efcff */
[----:B------:R-:W-:Y:S02]  /*20c0*/  @!P0 IMAD.MOV.U32 R18, RZ, RZ, RZ ;  /* 0x000000ffff128224 */ /* 0x000fe400078e00ff */
[----:B------:R-:W-:Y:S01]  /*20d0*/  @P0 IMAD.MOV.U32 R18, RZ, RZ, RZ ;  /* 0x000000ffff120224 */ /* 0x000fe200078e00ff */
[----:B------:R-:W-:Y:S01]  /*20e0*/  @P0 MOV R19, R3 ;  /* 0x0000000300130202 */ /* 0x000fe20000000f00 */
[----:B------:R-:W-:Y:S06]  /*20f0*/  BRA `(.L_x_23) ;  /* 0x0000000000147947 */ /* 0x000fec0003800000 */
.L_x_25:
[----:B------:R-:W-:Y:S01]  /*2100*/  LOP3.LUT R19, R11, 0x80000, RZ, 0xfc, !PT ;  /* 0x000800000b137812 */ /* 0x000fe200078efcff */
[----:B------:R-:W-:Y:S01]  /*2110*/  IMAD.MOV.U32 R18, RZ, RZ, R10 ;  /* 0x000000ffff127224 */ /* 0x000fe200078e000a */
[----:B------:R-:W-:Y:S06]  /*2120*/  BRA `(.L_x_23) ;  /* 0x0000000000087947 */ /* 0x000fec0003800000 */
.L_x_24:
[----:B------:R-:W-:Y:S01]  /*2130*/  LOP3.LUT R19, R9, 0x80000, RZ, 0xfc, !PT ;  /* 0x0008000009137812 */ /* 0x000fe200078efcff */
[----:B------:R-:W-:-:S07]  /*2140*/  IMAD.MOV.U32 R18, RZ, RZ, R8 ;  /* 0x000000ffff127224 */ /* 0x000fce00078e0008 */
.L_x_23:
[----:B------:R-:W-:Y:S05]  /*2150*/  BSYNC.RECONVERGENT B1 ;  /* 0x0000000000017941 */ /* 0x000fea0003800200 */
.L_x_21:
[----:B------:R-:W-:-:S04]  /*2160*/  IMAD.MOV.U32 R5, RZ, RZ, 0x0 ;  /* 0x00000000ff057424 */ /* 0x000fc800078e00ff */
[----:B------:R-:W-:Y:S05]  /*2170*/  RET.REL.NODEC R4 `(_Z7isValidPiiiPb) ;  /* 0xffffffdc04a07950 */ /* 0x000fea0003c3ffff */
        .type           $_Z7isValidPiiiPb$__internal_accurate_pow,@function
        .size           $_Z7isValidPiiiPb$__internal_accurate_pow,(.L_x_29 - $_Z7isValidPiiiPb$__internal_accurate_pow)
$_Z7isValidPiiiPb$__internal_accurate_pow:
[----:B------:R-:W0:Y:S01]  /*2180*/  MUFU.RCP64H R7, 2.25 ;  /* 0x4002000000077908 */ /* 0x000e220000001800 */
[----:B------:R-:W-:Y:S01]  /*2190*/  IMAD.MOV.U32 R4, RZ, RZ, 0x0 ;  /* 0x00000000ff047424 */ /* 0x000fe200078e00ff */
[----:B------:R-:W-:Y:S01]  /*21a0*/  UMOV UR14, 0x7d2cafe2 ;  /* 0x7d2cafe2000e7882 */ /* 0x000fe20000000000 */
[----:B------:R-:W-:Y:S01]  /*21b0*/  IMAD.MOV.U32 R5, RZ, RZ, 0x40020000 ;  /* 0x40020000ff057424 */ /* 0x000fe200078e00ff */
[----:B------:R-:W-:Y:S01]  /*21c0*/  UMOV UR15, 0x3eb0f5ff ;  /* 0x3eb0f5ff000f7882 */ /* 0x000fe20000000000 */
[----:B------:R-:W-:-:S06]  /*21d0*/  IMAD.MOV.U32 R6, RZ, RZ, RZ ;  /* 0x000000ffff067224 */ /* 0x000fcc00078e00ff */
[----:B0-----:R-:W-:-:S08]  /*21e0*/  DFMA R4, R6, -R4, 1 ;  /* 0x3ff000000604742b */ /* 0x001fd00000000804 */
[----:B------:R-:W-:-:S08]  /*21f0*/  DFMA R4, R4, R4, R4 ;  /* 0x000000040404722b */ /* 0x000fd00000000004 */
[----:B------:R-:W-:Y:S01]  /*2200*/  DFMA R6, R6, R4, R6 ;  /* 0x000000040606722b */ /* 0x000fe20000000006 */
[----:B------:R-:W-:Y:S02]  /*2210*/  IMAD.MOV.U32 R4, RZ, RZ, 0x41ad3b5a ;  /* 0x41ad3b5aff047424 */ /* 0x000fe400078e00ff */
[----:B------:R-:W-:-:S05]  /*2220*/  IMAD.MOV.U32 R5, RZ, RZ, 0x3ed0f5d2 ;  /* 0x3ed0f5d2ff057424 */ /* 0x000fca00078e00ff */
[----:B------:R-:W-:-:S08]  /*2230*/  DMUL R22, R6, 0.25 ;  /* 0x3fd0000006167828 */ /* 0x000fd00000000000 */
[----:B------:R-:W-:-:S08]  /*2240*/  DFMA R22, R6, 0.25, R22 ;  /* 0x3fd000000616782b */ /* 0x000fd00000000016 */
[C---:B------:R-:W-:Y:S02]  /*2250*/  DMUL R12, R22.reuse, R22 ;  /* 0x00000016160c7228 */ /* 0x040fe40000000000 */
[----:B------:R-:W-:-:S06]  /*2260*/  DADD R20, -R22, 0.25 ;  /* 0x3fd0000016147429 */ /* 0x000fcc0000000100 */
[----:B------:R-:W-:Y:S01]  /*2270*/  DFMA R4, R12, UR14, R4 ;  /* 0x0000000e0c047c2b */ /* 0x000fe20008000004 */
[----:B------:R-:W-:Y:S01]  /*2280*/  UMOV UR14, 0x75488a3f ;  /* 0x75488a3f000e7882 */ /* 0x000fe20000000000 */
[----:B------:R-:W-:Y:S01]  /*2290*/  UMOV UR15, 0x3ef3b20a ;  /* 0x3ef3b20a000f7882 */ /* 0x000fe20000000000 */
[----:B------:R-:W-:-:S05]  /*22a0*/  DADD R20, R20, R20 ;  /* 0x0000000014147229 */ /* 0x000fca0000000014 */
[----:B------:R-:W-:Y:S01]  /*22b0*/  DFMA R10, R12, R4, UR14 ;  /* 0x0000000e0c0a7e2b */ /* 0x000fe20008000004 */
[----:B------:R-:W-:Y:S01]  /*22c0*/  UMOV UR14, 0xe4faecd5 ;  /* 0xe4faecd5000e7882 */ /* 0x000fe20000000000 */
[----:B------:R-:W-:Y:S01]  /*22d0*/  UMOV UR15, 0x3f1745cd ;  /* 0x3f1745cd000f7882 */ /* 0x000fe20000000000 */
[----:B------:R-:W-:-:S05]  /*22e0*/  DFMA R20, -R22, 0.25, R20 ;  /* 0x3fd000001614782b */ /* 0x000fca0000000114 */
[----:B------:R-:W-:Y:S01]  /*22f0*/  DFMA R10, R12, R10, UR14 ;  /* 0x0000000e0c0a7e2b */ /* 0x000fe2000800000a */
[----:B------:R-:W-:Y:S01]  /*2300*/  UMOV UR14, 0x258a578b ;  /* 0x258a578b000e7882 */ /* 0x000fe20000000000 */
[----:B------:R-:W-:Y:S01]  /*2310*/  UMOV UR15, 0x3f3c71c7 ;  /* 0x3f3c71c7000f7882 */ /* 0x000fe20000000000 */
[----:B------:R-:W-:Y:S02]  /*2320*/  DMUL R20, R6, R20 ;  /* 0x0000001406147228 */ /* 0x000fe40000000000 */
[----:B------:R-:W-:-:S03]  /*2330*/  DMUL R6, R22, R22 ;  /* 0x0000001616067228 */ /* 0x000fc60000000000 */
[----:B------:R-:W-:Y:S01]  /*2340*/  DFMA R10, R12, R10, UR14 ;  /* 0x0000000e0c0a7e2b */ /* 0x000fe2000800000a */
[----:B------:R-:W-:Y:S01]  /*2350*/  UMOV UR14, 0x9242b910 ;  /* 0x9242b910000e7882 */ /* 0x000fe20000000000 */
[----:B------:R-:W-:-:S03]  /*2360*/  UMOV UR15, 0x3f624924 ;  /* 0x3f624924000f7882 */ /* 0x000fc60000000000 */
[----:B------:R-:W-:-:S03]  /*2370*/  DFMA R18, R22, R22, -R6 ;  /* 0x000000161612722b */ /* 0x000fc60000000806 */
[----:B------:R-:W-:Y:S01]  /*2380*/  DFMA R10, R12, R10, UR14 ;  /* 0x0000000e0c0a7e2b */ /* 0x000fe2000800000a */
[----:B------:R-:W-:Y:S01]  /*2390*/  UMOV UR14, 0x99999dfb ;  /* 0x99999dfb000e7882 */ /* 0x000fe20000000000 */
[----:B------:R-:W-:-:S06]  /*23a0*/  UMOV UR15, 0x3f899999 ;  /* 0x3f899999000f7882 */ /* 0x000fcc0000000000 */
[----:B------:R-:W-:Y:S01]  /*23b0*/  DFMA R10, R12, R10, UR14 ;  /* 0x0000000e0c0a7e2b */ /* 0x000fe2000800000a */
[----:B------:R-:W-:Y:S01]  /*23c0*/  UMOV UR14, 0x55555555 ;  /* 0x55555555000e7882 */ /* 0x000fe20000000000 */
[----:B------:R-:W-:-:S06]  /*23d0*/  UMOV UR15, 0x3fb55555 ;  /* 0x3fb55555000f7882 */ /* 0x000fcc0000000000 */
[----:B------:R-:W-:-:S08]  /*23e0*/  DFMA R4, R12, R10, UR14 ;  /* 0x0000000e0c047e2b */ /* 0x000fd0000800000a */
[----:B------:R-:W-:Y:S01]  /*23f0*/  DADD R8, -R4, UR14 ;  /* 0x0000000e04087e29 */ /* 0x000fe20008000100 */
[----:B------:R-:W-:Y:S01]  /*2400*/  UMOV UR14, 0xb9e7b0 ;  /* 0x00b9e7b0000e7882 */ /* 0x000fe20000000000 */
[----:B------:R-:W-:-:S06]  /*2410*/  UMOV UR15, 0x3c46a4cb ;  /* 0x3c46a4cb000f7882 */ /* 0x000fcc0000000000 */
[----:B------:R-:W-:Y:S02]  /*2420*/  DFMA R8, R12, R10, R8 ;  /* 0x0000000a0c08722b */ /* 0x000fe40000000008 */
[----:B------:R-:W-:Y:S01]  /*2430*/  DMUL R10, R22, R6 ;  /* 0x00000006160a7228 */ /* 0x000fe20000000000 */
[----:B------:R-:W-:Y:S01]  /*2440*/  VIADD R13, R21, 0x100000 ;  /* 0x00100000150d7836 */ /* 0x000fe20000000000 */
[----:B------:R-:W-:-:S04]  /*2450*/  MOV R12, R20 ;  /* 0x00000014000c7202 */ /* 0x000fc80000000f00 */
[----:B------:R-:W-:Y:S01]  /*2460*/  DADD R8, R8, -UR14 ;  /* 0x8000000e08087e29 */ /* 0x000fe20008000000 */
[----:B------:R-:W-:Y:S01]  /*2470*/  UMOV UR14, 0x0 ;  /* 0x00000000000e7882 */ /* 0x000fe20000000000 */
[C---:B------:R-:W-:Y:S01]  /*2480*/  DFMA R12, R22.reuse, R12, R18 ;  /* 0x0000000c160c722b */ /* 0x040fe20000000012 */
[----:B------:R-:W-:Y:S01]  /*2490*/  UMOV UR15, 0x40080000 ;  /* 0x40080000000f7882 */ /* 0x000fe20000000000 */
[----:B------:R-:W-:-:S08]  /*24a0*/  DFMA R18, R22, R6, -R10 ;  /* 0x000000061612722b */ /* 0x000fd0000000080a */
[----:B------:R-:W-:Y:S02]  /*24b0*/  DFMA R18, R20, R6, R18 ;  /* 0x000000061412722b */ /* 0x000fe40000000012 */
[----:B------:R-:W-:-:S06]  /*24c0*/  DADD R6, R4, R8 ;  /* 0x0000000004067229 */ /* 0x000fcc0000000008 */
[----:B------:R-:W-:Y:S02]  /*24d0*/  DFMA R12, R22, R12, R18 ;  /* 0x0000000c160c722b */ /* 0x000fe40000000012 */
[----:B------:R-:W-:Y:S02]  /*24e0*/  DADD R18, R4, -R6 ;  /* 0x0000000004127229 */ /* 0x000fe40000000806 */
[----:B------:R-:W-:-:S06]  /*24f0*/  DMUL R4, R6, R10 ;  /* 0x0000000a06047228 */ /* 0x000fcc0000000000 */
[----:B------:R-:W-:Y:S02]  /*2500*/  DADD R18, R8, R18 ;  /* 0x0000000008127229 */ /* 0x000fe40000000012 */
[----:B------:R-:W-:-:S08]  /*2510*/  DFMA R8, R6, R10, -R4 ;  /* 0x0000000a0608722b */ /* 0x000fd00000000804 */
[----:B------:R-:W-:-:S08]  /*2520*/  DFMA R8, R6, R12, R8 ;  /* 0x0000000c0608722b */ /* 0x000fd00000000008 */
[----:B------:R-:W-:-:S08]  /*2530*/  DFMA R18, R18, R10, R8 ;  /* 0x0000000a1212722b */ /* 0x000fd00000000008 */
[----:B------:R-:W-:-:S08]  /*2540*/  DADD R8, R4, R18 ;  /* 0x0000000004087229 */ /* 0x000fd00000000012 */
[--C-:B------:R-:W-:Y:S02]  /*2550*/  DADD R6, R22, R8.reuse ;  /* 0x0000000016067229 */ /* 0x100fe40000000008 */
[----:B------:R-:W-:-:S06]  /*2560*/  DADD R4, R4, -R8 ;  /* 0x0000000004047229 */ /* 0x000fcc0000000808 */
[----:B------:R-:W-:Y:S02]  /*2570*/  DADD R22, R22, -R6 ;  /* 0x0000000016167229 */ /* 0x000fe40000000806 */
[----:B------:R-:W-:-:S06]  /*2580*/  DADD R4, R18, R4 ;  /* 0x0000000012047229 */ /* 0x000fcc0000000004 */
[----:B------:R-:W-:Y:S01]  /*2590*/  DADD R22, R8, R22 ;  /* 0x0000000008167229 */ /* 0x000fe20000000016 */
[----:B------:R-:W-:Y:S02]  /*25a0*/  IMAD.MOV.U32 R8, RZ, RZ, -0x105c611 ;  /* 0xfefa39efff087424 */ /* 0x000fe400078e00ff */
[----:B------:R-:W-:-:S05]  /*25b0*/  IMAD.MOV.U32 R9, RZ, RZ, 0x3fe62e42 ;  /* 0x3fe62e42ff097424 */ /* 0x000fca00078e00ff */
[----:B------:R-:W-:-:S08]  /*25c0*/  DADD R4, R4, R22 ;  /* 0x0000000004047229 */ /* 0x000fd00000000016 */
[----:B------:R-:W-:Y:S01]  /*25d0*/  DADD R20, R20, R4 ;  /* 0x0000000014147229 */ /* 0x000fe20000000004 */
[----:B------:R-:W-:Y:S02]  /*25e0*/  IMAD.MOV.U32 R4, RZ, RZ, -0x105c611 ;  /* 0xfefa39efff047424 */ /* 0x000fe400078e00ff */
[----:B------:R-:W-:-:S05]  /*25f0*/  IMAD.MOV.U32 R5, RZ, RZ, 0x3fe62e42 ;  /* 0x3fe62e42ff057424 */ /* 0x000fca00078e00ff */
[----:B------:R-:W-:-:S08]  /*2600*/  DADD R10, R6, R20 ;  /* 0x00000000060a7229 */ /* 0x000fd00000000014 */
[--C-:B------:R-:W-:Y:S02]  /*2610*/  DFMA R4, R4, UR14, R10.reuse ;  /* 0x0000000e04047c2b */ /* 0x100fe4000800000a */
[----:B------:R-:W-:-:S06]  /*2620*/  DADD R12, R6, -R10 ;  /* 0x00000000060c7229 */ /* 0x000fcc000000080a */
[----:B------:R-:W-:Y:S02]  /*2630*/  DFMA R6, -R8, 3, R4 ;  /* 0x400800000806782b */ /* 0x000fe40000000104 */
[----:B------:R-:W-:-:S06]  /*2640*/  DADD R12, R20, R12 ;  /* 0x00000000140c7229 */ /* 0x000fcc000000000c */
[----:B------:R-:W-:Y:S01]  /*2650*/  DADD R6, -R10, R6 ;  /* 0x000000000a067229 */ /* 0x000fe20000000106 */
[----:B------:R-:W-:Y:S02]  /*2660*/  IMAD.MOV.U32 R10, RZ, RZ, 0x3b39803f ;  /* 0x3b39803fff0a7424 */ /* 0x000fe400078e00ff */
[----:B------:R-:W-:-:S05]  /*2670*/  IMAD.MOV.U32 R11, RZ, RZ, 0x3c7abc9e ;  /* 0x3c7abc9eff0b7424 */ /* 0x000fca00078e00ff */
[----:B------:R-:W-:Y:S01]  /*2680*/  DADD R12, R12, -R6 ;  /* 0x000000000c0c7229 */ /* 0x000fe20000000806 */
[----:B------:R-:W-:-:S05]  /*2690*/  IMAD.SHL.U32 R6, R3, 0x2, RZ ;  /* 0x0000000203067824 */ /* 0x000fca00078e00ff */
[----:B------:R-:W-:Y:S02]  /*26a0*/  ISETP.GT.U32.AND P0, PT, R6, -0x2000001, PT ;  /* 0xfdffffff0600780c */ /* 0x000fe40003f04070 */
[----:B------:R-:W-:Y:S01]  /*26b0*/  DFMA R10, R10, UR14, R12 ;  /* 0x0000000e0a0a7c2b */ /* 0x000fe2000800000c */
[----:B------:R-:W-:Y:S01]  /*26c0*/  UMOV UR14, 0x3b39803f ;  /* 0x3b39803f000e7882 */ /* 0x000fe20000000000 */
[----:B------:R-:W-:Y:S01]  /*26d0*/  LOP3.LUT R12, R3, 0xff0fffff, RZ, 0xc0, !PT ;  /* 0xff0fffff030c7812 */ /* 0x000fe200078ec0ff */
[----:B------:R-:W-:-:S03]  /*26e0*/  UMOV UR15, 0x3c7abc9e ;  /* 0x3c7abc9e000f7882 */ /* 0x000fc60000000000 */
[----:B------:R-:W-:Y:S01]  /*26f0*/  SEL R13, R12, R3, P0 ;  /* 0x000000030c0d7207 */ /* 0x000fe20000000000 */
[----:B------:R-:W-:Y:S01]  /*2700*/  IMAD.MOV.U32 R12, RZ, RZ, R26 ;  /* 0x000000ffff0c7224 */ /* 0x000fe200078e001a */
[----:B------:R-:W-:-:S08]  /*2710*/  DADD R6, R4, R10 ;  /* 0x0000000004067229 */ /* 0x000fd0000000000a */
[----:B------:R-:W-:Y:S02]  /*2720*/  DADD R4, R4, -R6 ;  /* 0x0000000004047229 */ /* 0x000fe40000000806 */
[----:B------:R-:W-:-:S06]  /*2730*/  DMUL R18, R6, R12 ;  /* 0x0000000c06127228 */ /* 0x000fcc0000000000 */
[----:B------:R-:W-:Y:S02]  /*2740*/  DADD R4, R10, R4 ;  /* 0x000000000a047229 */ /* 0x000fe40000000004 */
[----:B------:R-:W-:-:S08]  /*2750*/  DFMA R6, R6, R12, -R18 ;  /* 0x0000000c0606722b */ /* 0x000fd00000000812 */
[----:B------:R-:W-:Y:S01]  /*2760*/  DFMA R12, R4, R12, R6 ;  /* 0x0000000c040c722b */ /* 0x000fe20000000006 */
[----:B------:R-:W-:Y:S01]  /*2770*/  IMAD.MOV.U32 R6, RZ, RZ, 0x652b82fe ;  /* 0x652b82feff067424 */ /* 0x000fe200078e00ff */
[----:B------:R-:W-:-:S06]  /*2780*/  MOV R7, 0x3ff71547 ;  /* 0x3ff7154700077802 */ /* 0x000fcc0000000f00 */
[----:B------:R-:W-:-:S08]  /*2790*/  DADD R4, R18, R12 ;  /* 0x0000000012047229 */ /* 0x000fd0000000000c */
[----:B------:R-:W-:Y:S02]  /*27a0*/  DFMA R6, R4, R6, 6.75539944105574400000e+15 ;  /* 0x433800000406742b */ /* 0x000fe40000000006 */
[----:B------:R-:W-:Y:S01]  /*27b0*/  FSETP.GEU.AND P0, PT, |R5|, 4.1917929649353027344, PT ;  /* 0x4086232b0500780b */ /* 0x000fe20003f0e200 */
[----:B------:R-:W-:-:S05]  /*27c0*/  DADD R18, R18, -R4 ;  /* 0x0000000012127229 */ /* 0x000fca0000000804 */
[----:B------:R-:W-:-:S03]  /*27d0*/  DADD R10, R6, -6.75539944105574400000e+15 ;  /* 0xc3380000060a7429 */ /* 0x000fc60000000000 */
[----:B------:R-:W-:-:S05]  /*27e0*/  DADD R12, R12, R18 ;  /* 0x000000000c0c7229 */ /* 0x000fca0000000012 */
[----:B------:R-:W-:-:S08]  /*27f0*/  DFMA R8, R10, -R8, R4 ;  /* 0x800000080a08722b */ /* 0x000fd00000000004 */
[----:B------:R-:W-:Y:S01]  /*2800*/  DFMA R10, R10, -UR14, R8 ;  /* 0x8000000e0a0a7c2b */ /* 0x000fe20008000008 */
[----:B------:R-:W-:Y:S01]  /*2810*/  UMOV UR14, 0x69ce2bdf ;  /* 0x69ce2bdf000e7882 */ /* 0x000fe20000000000 */
[----:B------:R-:W-:Y:S01]  /*2820*/  IMAD.MOV.U32 R8, RZ, RZ, -0x35dec16 ;  /* 0xfca213eaff087424 */ /* 0x000fe200078e00ff */
[----:B------:R-:W-:Y:S01]  /*2830*/  UMOV UR15, 0x3e5ade15 ;  /* 0x3e5ade15000f7882 */ /* 0x000fe20000000000 */
[----:B------:R-:W-:-:S06]  /*2840*/  IMAD.MOV.U32 R9, RZ, RZ, 0x3e928af3 ;  /* 0x3e928af3ff097424 */ /* 0x000fcc00078e00ff */
[----:B------:R-:W-:Y:S01]  /*2850*/  DFMA R8, R10, UR14, R8 ;  /* 0x0000000e0a087c2b */ /* 0x000fe20008000008 */
[----:B------:R-:W-:Y:S01]  /*2860*/  UMOV UR14, 0x62401315 ;  /* 0x62401315000e7882 */ /* 0x000fe20000000000 */
[----:B------:R-:W-:-:S06]  /*2870*/  UMOV UR15, 0x3ec71dee ;  /* 0x3ec71dee000f7882 */ /* 0x000fcc0000000000 */
[----:B------:R-:W-:Y:S01]  /*2880*/  DFMA R8, R10, R8, UR14 ;  /* 0x0000000e0a087e2b */ /* 0x000fe20008000008 */
        /* <DEDUP_REMOVED lines=20> */
[----:B------:R-:W-:-:S08]  /*29d0*/  DFMA R8, R10, R8, UR14 ;  /* 0x0000000e0a087e2b */ /* 0x000fd00008000008 */
[----:B------:R-:W-:-:S08]  /*29e0*/  DFMA R8, R10, R8, 1 ;  /* 0x3ff000000a08742b */ /* 0x000fd00000000008 */
[----:B------:R-:W-:-:S10]  /*29f0*/  DFMA R8, R10, R8, 1 ;  /* 0x3ff000000a08742b */ /* 0x000fd40000000008 */
[----:B------:R-:W-:Y:S02]  /*2a00*/  IMAD R11, R6, 0x100000, R9 ;  /* 0x00100000060b7824 */ /* 0x000fe400078e0209 */
[----:B------:R-:W-:Y:S01]  /*2a10*/  IMAD.MOV.U32 R10, RZ, RZ, R8 ;  /* 0x000000ffff0a7224 */ /* 0x000fe200078e0008 */
[----:B------:R-:W-:Y:S06]  /*2a20*/  @!P0 BRA `(.L_x_26) ;  /* 0x0000000000348947 */ /* 0x000fec0003800000 */
[----:B------:R-:W-:Y:S01]  /*2a30*/  FSETP.GEU.AND P1, PT, |R5|, 4.2275390625, PT ;  /* 0x408748000500780b */ /* 0x000fe20003f2e200 */
[C---:B------:R-:W-:Y:S02]  /*2a40*/  DADD R10, R4.reuse, +INF ;  /* 0x7ff00000040a7429 */ /* 0x040fe40000000000 */
[----:B------:R-:W-:-:S08]  /*2a50*/  DSETP.GEU.AND P0, PT, R4, RZ, PT ;  /* 0x000000ff0400722a */ /* 0x000fd00003f0e000 */
[----:B------:R-:W-:Y:S02]  /*2a60*/  FSEL R10, R10, RZ, P0 ;  /* 0x000000ff0a0a7208 */ /* 0x000fe40000000000 */
[----:B------:R-:W-:Y:S01]  /*2a70*/  FSEL R11, R11, RZ, P0 ;  /* 0x000000ff0b0b7208 */ /* 0x000fe20000000000 */
[----:B------:R-:W-:Y:S06]  /*2a80*/  @P1 BRA `(.L_x_26) ;  /* 0x00000000001c1947 */ /* 0x000fec0003800000 */
[----:B------:R-:W-:Y:S01]  /*2a90*/  LEA.HI R3, R6, R6, RZ, 0x1 ;  /* 0x0000000606037211 */ /* 0x000fe200078f08ff */
[----:B------:R-:W-:-:S03]  /*2aa0*/  IMAD.MOV.U32 R10, RZ, RZ, RZ ;  /* 0x000000ffff0a7224 */ /* 0x000fc600078e00ff */
[----:B------:R-:W-:-:S05]  /*2ab0*/  SHF.R.S32.HI R3, RZ, 0x1, R3 ;  /* 0x00000001ff037819 */ /* 0x000fca0000011403 */
[----:B------:R-:W-:Y:S02]  /*2ac0*/  IMAD.IADD R6, R6, 0x1, -R3 ;  /* 0x0000000106067824 */ /* 0x000fe400078e0a03 */
[----:B------:R-:W-:-:S03]  /*2ad0*/  IMAD R9, R3, 0x100000, R9 ;  /* 0x0010000003097824 */ /* 0x000fc600078e0209 */
[----:B------:R-:W-:-:S06]  /*2ae0*/  LEA R11, R6, 0x3ff00000, 0x14 ;  /* 0x3ff00000060b7811 */ /* 0x000fcc00078ea0ff */
[----:B------:R-:W-:-:S11]  /*2af0*/  DMUL R10, R8, R10 ;  /* 0x0000000a080a7228 */ /* 0x000fd60000000000 */
.L_x_26:
[----:B------:R-:W-:Y:S01]  /*2b00*/  DFMA R12, R12, R10, R10 ;  /* 0x0000000a0c0c722b */ /* 0x000fe2000000000a */
[----:B------:R-:W-:Y:S01]  /*2b10*/  IMAD.MOV.U32 R25, RZ, RZ, 0x0 ;  /* 0x00000000ff197424 */ /* 0x000fe200078e00ff */
[----:B------:R-:W-:-:S08]  /*2b20*/  DSETP.NEU.AND P0, PT, |R10|, +INF , PT ;  /* 0x7ff000000a00742a */ /* 0x000fd00003f0d200 */
[----:B------:R-:W-:Y:S02]  /*2b30*/  FSEL R12, R10, R12, !P0 ;  /* 0x0000000c0a0c7208 */ /* 0x000fe40004000000 */
[----:B------:R-:W-:Y:S01]  /*2b40*/  FSEL R3, R11, R13, !P0 ;  /* 0x0000000d0b037208 */ /* 0x000fe20004000000 */
[----:B------:R-:W-:Y:S06]  /*2b50*/  RET.REL.NODEC R24 `(_Z7isValidPiiiPb) ;  /* 0xffffffd418287950 */ /* 0x000fec0003c3ffff */
.L_x_27:
[----:B------:R-:W-:-:S00]  /*2b60*/  BRA `(.L_x_27) ;  /* 0xfffffffc00fc7947 */ /* 0x000fc0000383ffff */
[----:B------:R-:W-:-:S00]  /*2b70*/  NOP ;  /* 0x0000000000007918 */ /* 0x000fc00000000000 */
        /* <DEDUP_REMOVED lines=8> */
.L_x_29:


//--------------------- .nv.shared.reserved.0     --------------------------
	.section	.nv.shared.reserved.0,"aw",@nobits
	.weak		__nv_reservedSMEM_offset_0_alias
	.size		__nv_reservedSMEM_offset_0_alias, 0, 64
	.other		__nv_reservedSMEM_offset_0_alias,@"STO_CUDA_RESERVED_SHARED STV_DEFAULT"
__nv_reservedSMEM_offset_0_alias:
	.zero		0
	.zero		64


//--------------------- .nv.constant0._Z7isValidPiiiPb --------------------------
	.section	.nv.constant0._Z7isValidPiiiPb,"a",@progbits
	.sectionflags	@""
	.align	4
.nv.constant0._Z7isValidPiiiPb:
	.zero		920


//--------------------- SYMBOLS --------------------------

	.type		.nv.reservedSmem.offset0,@object
	.size		.nv.reservedSmem.offset0,0x4
